//
// Generated by NVIDIA NVVM Compiler
//
// Compiler Build ID: CL-36424714
// Cuda compilation tools, release 13.0, V13.0.88
// Based on NVVM 20.0.0
//

.version 9.0
.target sm_100
.address_size 64

	// .globl	_Z10add_kernelPdS_S_i
.extern .shared .align 16 .b8 shared[];

.visible .entry _Z10add_kernelPdS_S_i(
	.param .u64 .ptr .align 1 _Z10add_kernelPdS_S_i_param_0,
	.param .u64 .ptr .align 1 _Z10add_kernelPdS_S_i_param_1,
	.param .u64 .ptr .align 1 _Z10add_kernelPdS_S_i_param_2,
	.param .u32 _Z10add_kernelPdS_S_i_param_3
)
{
	.reg .pred 	%p<2>;
	.reg .b32 	%r<6>;
	.reg .b64 	%rd<11>;
	.reg .b64 	%fd<4>;

	ld.param.u64 	%rd1, [_Z10add_kernelPdS_S_i_param_0];
	ld.param.u64 	%rd2, [_Z10add_kernelPdS_S_i_param_1];
	ld.param.u64 	%rd3, [_Z10add_kernelPdS_S_i_param_2];
	ld.param.u32 	%r2, [_Z10add_kernelPdS_S_i_param_3];
	mov.u32 	%r3, %ctaid.x;
	mov.u32 	%r4, %ntid.x;
	mov.u32 	%r5, %tid.x;
	mad.lo.s32 	%r1, %r3, %r4, %r5;
	setp.ge.s32 	%p1, %r1, %r2;
	@%p1 bra 	$L__BB0_2;
	cvta.to.global.u64 	%rd4, %rd1;
	cvta.to.global.u64 	%rd5, %rd2;
	cvta.to.global.u64 	%rd6, %rd3;
	mul.wide.s32 	%rd7, %r1, 8;
	add.s64 	%rd8, %rd4, %rd7;
	ld.global.f64 	%fd1, [%rd8];
	add.s64 	%rd9, %rd5, %rd7;
	ld.global.f64 	%fd2, [%rd9];
	add.f64 	%fd3, %fd1, %fd2;
	add.s64 	%rd10, %rd6, %rd7;
	st.global.f64 	[%rd10], %fd3;
$L__BB0_2:
	ret;

}
	// .globl	_Z10sub_kernelPdS_S_i
.visible .entry _Z10sub_kernelPdS_S_i(
	.param .u64 .ptr .align 1 _Z10sub_kernelPdS_S_i_param_0,
	.param .u64 .ptr .align 1 _Z10sub_kernelPdS_S_i_param_1,
	.param .u64 .ptr .align 1 _Z10sub_kernelPdS_S_i_param_2,
	.param .u32 _Z10sub_kernelPdS_S_i_param_3
)
{
	.reg .pred 	%p<2>;
	.reg .b32 	%r<6>;
	.reg .b64 	%rd<11>;
	.reg .b64 	%fd<4>;

	ld.param.u64 	%rd1, [_Z10sub_kernelPdS_S_i_param_0];
	ld.param.u64 	%rd2, [_Z10sub_kernelPdS_S_i_param_1];
	ld.param.u64 	%rd3, [_Z10sub_kernelPdS_S_i_param_2];
	ld.param.u32 	%r2, [_Z10sub_kernelPdS_S_i_param_3];
	mov.u32 	%r3, %ctaid.x;
	mov.u32 	%r4, %ntid.x;
	mov.u32 	%r5, %tid.x;
	mad.lo.s32 	%r1, %r3, %r4, %r5;
	setp.ge.s32 	%p1, %r1, %r2;
	@%p1 bra 	$L__BB1_2;
	cvta.to.global.u64 	%rd4, %rd1;
	cvta.to.global.u64 	%rd5, %rd2;
	cvta.to.global.u64 	%rd6, %rd3;
	mul.wide.s32 	%rd7, %r1, 8;
	add.s64 	%rd8, %rd4, %rd7;
	ld.global.f64 	%fd1, [%rd8];
	add.s64 	%rd9, %rd5, %rd7;
	ld.global.f64 	%fd2, [%rd9];
	sub.f64 	%fd3, %fd1, %fd2;
	add.s64 	%rd10, %rd6, %rd7;
	st.global.f64 	[%rd10], %fd3;
$L__BB1_2:
	ret;

}
	// .globl	_Z10mul_kernelPdS_S_i
.visible .entry _Z10mul_kernelPdS_S_i(
	.param .u64 .ptr .align 1 _Z10mul_kernelPdS_S_i_param_0,
	.param .u64 .ptr .align 1 _Z10mul_kernelPdS_S_i_param_1,
	.param .u64 .ptr .align 1 _Z10mul_kernelPdS_S_i_param_2,
	.param .u32 _Z10mul_kernelPdS_S_i_param_3
)
{
	.reg .pred 	%p<2>;
	.reg .b32 	%r<6>;
	.reg .b64 	%rd<11>;
	.reg .b64 	%fd<4>;

	ld.param.u64 	%rd1, [_Z10mul_kernelPdS_S_i_param_0];
	ld.param.u64 	%rd2, [_Z10mul_kernelPdS_S_i_param_1];
	ld.param.u64 	%rd3, [_Z10mul_kernelPdS_S_i_param_2];
	ld.param.u32 	%r2, [_Z10mul_kernelPdS_S_i_param_3];
	mov.u32 	%r3, %ctaid.x;
	mov.u32 	%r4, %ntid.x;
	mov.u32 	%r5, %tid.x;
	mad.lo.s32 	%r1, %r3, %r4, %r5;
	setp.ge.s32 	%p1, %r1, %r2;
	@%p1 bra 	$L__BB2_2;
	cvta.to.global.u64 	%rd4, %rd1;
	cvta.to.global.u64 	%rd5, %rd2;
	cvta.to.global.u64 	%rd6, %rd3;
	mul.wide.s32 	%rd7, %r1, 8;
	add.s64 	%rd8, %rd4, %rd7;
	ld.global.f64 	%fd1, [%rd8];
	add.s64 	%rd9, %rd5, %rd7;
	ld.global.f64 	%fd2, [%rd9];
	mul.f64 	%fd3, %fd1, %fd2;
	add.s64 	%rd10, %rd6, %rd7;
	st.global.f64 	[%rd10], %fd3;
$L__BB2_2:
	ret;

}
	// .globl	_Z10div_kernelPdS_S_i
.visible .entry _Z10div_kernelPdS_S_i(
	.param .u64 .ptr .align 1 _Z10div_kernelPdS_S_i_param_0,
	.param .u64 .ptr .align 1 _Z10div_kernelPdS_S_i_param_1,
	.param .u64 .ptr .align 1 _Z10div_kernelPdS_S_i_param_2,
	.param .u32 _Z10div_kernelPdS_S_i_param_3
)
{
	.reg .pred 	%p<2>;
	.reg .b32 	%r<6>;
	.reg .b64 	%rd<11>;
	.reg .b64 	%fd<4>;

	ld.param.u64 	%rd1, [_Z10div_kernelPdS_S_i_param_0];
	ld.param.u64 	%rd2, [_Z10div_kernelPdS_S_i_param_1];
	ld.param.u64 	%rd3, [_Z10div_kernelPdS_S_i_param_2];
	ld.param.u32 	%r2, [_Z10div_kernelPdS_S_i_param_3];
	mov.u32 	%r3, %ctaid.x;
	mov.u32 	%r4, %ntid.x;
	mov.u32 	%r5, %tid.x;
	mad.lo.s32 	%r1, %r3, %r4, %r5;
	setp.ge.s32 	%p1, %r1, %r2;
	@%p1 bra 	$L__BB3_2;
	cvta.to.global.u64 	%rd4, %rd1;
	cvta.to.global.u64 	%rd5, %rd2;
	cvta.to.global.u64 	%rd6, %rd3;
	mul.wide.s32 	%rd7, %r1, 8;
	add.s64 	%rd8, %rd4, %rd7;
	ld.global.f64 	%fd1, [%rd8];
	add.s64 	%rd9, %rd5, %rd7;
	ld.global.f64 	%fd2, [%rd9];
	div.rn.f64 	%fd3, %fd1, %fd2;
	add.s64 	%rd10, %rd6, %rd7;
	st.global.f64 	[%rd10], %fd3;
$L__BB3_2:
	ret;

}
	// .globl	_Z11sqrt_kernelPdS_i
.visible .entry _Z11sqrt_kernelPdS_i(
	.param .u64 .ptr .align 1 _Z11sqrt_kernelPdS_i_param_0,
	.param .u64 .ptr .align 1 _Z11sqrt_kernelPdS_i_param_1,
	.param .u32 _Z11sqrt_kernelPdS_i_param_2
)
{
	.reg .pred 	%p<2>;
	.reg .b32 	%r<6>;
	.reg .b32 	%f<3>;
	.reg .b64 	%rd<8>;
	.reg .b64 	%fd<3>;

	ld.param.u64 	%rd1, [_Z11sqrt_kernelPdS_i_param_0];
	ld.param.u64 	%rd2, [_Z11sqrt_kernelPdS_i_param_1];
	ld.param.u32 	%r2, [_Z11sqrt_kernelPdS_i_param_2];
	mov.u32 	%r3, %ctaid.x;
	mov.u32 	%r4, %ntid.x;
	mov.u32 	%r5, %tid.x;
	mad.lo.s32 	%r1, %r3, %r4, %r5;
	setp.ge.s32 	%p1, %r1, %r2;
	@%p1 bra 	$L__BB4_2;
	cvta.to.global.u64 	%rd3, %rd1;
	cvta.to.global.u64 	%rd4, %rd2;
	mul.wide.s32 	%rd5, %r1, 8;
	add.s64 	%rd6, %rd3, %rd5;
	ld.global.f64 	%fd1, [%rd6];
	cvt.rn.f32.f64 	%f1, %fd1;
	sqrt.rn.f32 	%f2, %f1;
	cvt.f64.f32 	%fd2, %f2;
	add.s64 	%rd7, %rd4, %rd5;
	st.global.f64 	[%rd7], %fd2;
$L__BB4_2:
	ret;

}
	// .globl	_Z10log_kernelPdS_i
.visible .entry _Z10log_kernelPdS_i(
	.param .u64 .ptr .align 1 _Z10log_kernelPdS_i_param_0,
	.param .u64 .ptr .align 1 _Z10log_kernelPdS_i_param_1,
	.param .u32 _Z10log_kernelPdS_i_param_2
)
{
	.reg .pred 	%p<5>;
	.reg .b32 	%r<10>;
	.reg .b32 	%f<25>;
	.reg .b64 	%rd<8>;
	.reg .b64 	%fd<3>;

	ld.param.u64 	%rd1, [_Z10log_kernelPdS_i_param_0];
	ld.param.u64 	%rd2, [_Z10log_kernelPdS_i_param_1];
	ld.param.u32 	%r2, [_Z10log_kernelPdS_i_param_2];
	mov.u32 	%r3, %ctaid.x;
	mov.u32 	%r4, %ntid.x;
	mov.u32 	%r5, %tid.x;
	mad.lo.s32 	%r1, %r3, %r4, %r5;
	setp.ge.s32 	%p1, %r1, %r2;
	@%p1 bra 	$L__BB5_2;
	cvta.to.global.u64 	%rd3, %rd1;
	cvta.to.global.u64 	%rd4, %rd2;
	mul.wide.s32 	%rd5, %r1, 8;
	add.s64 	%rd6, %rd3, %rd5;
	ld.global.f64 	%fd1, [%rd6];
	cvt.rn.f32.f64 	%f1, %fd1;
	setp.lt.f32 	%p2, %f1, 0f00800000;
	mul.f32 	%f2, %f1, 0f4B000000;
	selp.f32 	%f3, %f2, %f1, %p2;
	selp.f32 	%f4, 0fC1B80000, 0f00000000, %p2;
	mov.b32 	%r6, %f3;
	add.s32 	%r7, %r6, -1060439283;
	and.b32  	%r8, %r7, -8388608;
	sub.s32 	%r9, %r6, %r8;
	mov.b32 	%f5, %r9;
	cvt.rn.f32.s32 	%f6, %r8;
	fma.rn.f32 	%f7, %f6, 0f34000000, %f4;
	add.f32 	%f8, %f5, 0fBF800000;
	fma.rn.f32 	%f9, %f8, 0f3DC6B27F, 0fBE2C7F30;
	fma.rn.f32 	%f10, %f9, %f8, 0f3E2FCF2A;
	fma.rn.f32 	%f11, %f10, %f8, 0fBE374E43;
	fma.rn.f32 	%f12, %f11, %f8, 0f3E520BF4;
	fma.rn.f32 	%f13, %f12, %f8, 0fBE763C8B;
	fma.rn.f32 	%f14, %f13, %f8, 0f3E93BF99;
	fma.rn.f32 	%f15, %f14, %f8, 0fBEB8AA49;
	fma.rn.f32 	%f16, %f15, %f8, 0f3EF6384A;
	fma.rn.f32 	%f17, %f16, %f8, 0fBF38AA3B;
	mul.f32 	%f18, %f8, %f17;
	mul.f32 	%f19, %f8, %f18;
	fma.rn.f32 	%f20, %f8, 0f3FB8AA3B, %f19;
	add.f32 	%f21, %f7, %f20;
	setp.gt.u32 	%p3, %r6, 2139095039;
	fma.rn.f32 	%f22, %f3, 0f7F800000, 0f7F800000;
	selp.f32 	%f23, %f22, %f21, %p3;
	setp.eq.f32 	%p4, %f3, 0f00000000;
	selp.f32 	%f24, 0fFF800000, %f23, %p4;
	cvt.f64.f32 	%fd2, %f24;
	add.s64 	%rd7, %rd4, %rd5;
	st.global.f64 	[%rd7], %fd2;
$L__BB5_2:
	ret;

}
	// .globl	_Z11relu_kernelPdS_i
.visible .entry _Z11relu_kernelPdS_i(
	.param .u64 .ptr .align 1 _Z11relu_kernelPdS_i_param_0,
	.param .u64 .ptr .align 1 _Z11relu_kernelPdS_i_param_1,
	.param .u32 _Z11relu_kernelPdS_i_param_2
)
{
	.reg .pred 	%p<3>;
	.reg .b32 	%r<6>;
	.reg .b64 	%rd<12>;
	.reg .b64 	%fd<2>;

	ld.param.u64 	%rd2, [_Z11relu_kernelPdS_i_param_0];
	ld.param.u64 	%rd3, [_Z11relu_kernelPdS_i_param_1];
	ld.param.u32 	%r2, [_Z11relu_kernelPdS_i_param_2];
	cvta.to.global.u64 	%rd1, %rd3;
	mov.u32 	%r3, %ctaid.x;
	mov.u32 	%r4, %ntid.x;
	mov.u32 	%r5, %tid.x;
	mad.lo.s32 	%r1, %r3, %r4, %r5;
	setp.ge.s32 	%p1, %r1, %r2;
	@%p1 bra 	$L__BB6_4;
	cvta.to.global.u64 	%rd4, %rd2;
	mul.wide.s32 	%rd5, %r1, 8;
	add.s64 	%rd6, %rd4, %rd5;
	ld.global.f64 	%fd1, [%rd6];
	setp.geu.f64 	%p2, %fd1, 0d0000000000000000;
	@%p2 bra 	$L__BB6_3;
	add.s64 	%rd10, %rd1, %rd5;
	mov.b64 	%rd11, 0;
	st.global.u64 	[%rd10], %rd11;
	bra.uni 	$L__BB6_4;
$L__BB6_3:
	add.s64 	%rd8, %rd1, %rd5;
	st.global.f64 	[%rd8], %fd1;
$L__BB6_4:
	ret;

}
	// .globl	_Z14sigmoid_kernelPdS_i
.visible .entry _Z14sigmoid_kernelPdS_i(
	.param .u64 .ptr .align 1 _Z14sigmoid_kernelPdS_i_param_0,
	.param .u64 .ptr .align 1 _Z14sigmoid_kernelPdS_i_param_1,
	.param .u32 _Z14sigmoid_kernelPdS_i_param_2
)
{
	.reg .pred 	%p<2>;
	.reg .b32 	%r<8>;
	.reg .b32 	%f<14>;
	.reg .b64 	%rd<8>;
	.reg .b64 	%fd<5>;

	ld.param.u64 	%rd1, [_Z14sigmoid_kernelPdS_i_param_0];
	ld.param.u64 	%rd2, [_Z14sigmoid_kernelPdS_i_param_1];
	ld.param.u32 	%r2, [_Z14sigmoid_kernelPdS_i_param_2];
	mov.u32 	%r3, %ctaid.x;
	mov.u32 	%r4, %ntid.x;
	mov.u32 	%r5, %tid.x;
	mad.lo.s32 	%r1, %r3, %r4, %r5;
	setp.ge.s32 	%p1, %r1, %r2;
	@%p1 bra 	$L__BB7_2;
	cvta.to.global.u64 	%rd3, %rd1;
	cvta.to.global.u64 	%rd4, %rd2;
	mul.wide.s32 	%rd5, %r1, 8;
	add.s64 	%rd6, %rd3, %rd5;
	ld.global.f64 	%fd1, [%rd6];
	cvt.rn.f32.f64 	%f1, %fd1;
	fma.rn.f32 	%f2, %f1, 0fBBBB989D, 0f3F000000;
	cvt.sat.f32.f32 	%f3, %f2;
	mov.f32 	%f4, 0f4B400001;
	mov.f32 	%f5, 0f437C0000;
	fma.rm.f32 	%f6, %f3, %f5, %f4;
	add.f32 	%f7, %f6, 0fCB40007F;
	neg.f32 	%f8, %f7;
	fma.rn.f32 	%f9, %f1, 0fBFB8AA3B, %f8;
	fma.rn.f32 	%f10, %f1, 0fB2A57060, %f9;
	mov.b32 	%r6, %f6;
	shl.b32 	%r7, %r6, 23;
	mov.b32 	%f11, %r7;
	ex2.approx.ftz.f32 	%f12, %f10;
	mul.f32 	%f13, %f12, %f11;
	cvt.f64.f32 	%fd2, %f13;
	add.f64 	%fd3, %fd2, 0d3FF0000000000000;
	rcp.rn.f64 	%fd4, %fd3;
	add.s64 	%rd7, %rd4, %rd5;
	st.global.f64 	[%rd7], %fd4;
$L__BB7_2:
	ret;

}
	// .globl	_Z10max_kernelPdS_i
.visible .entry _Z10max_kernelPdS_i(
	.param .u64 .ptr .align 1 _Z10max_kernelPdS_i_param_0,
	.param .u64 .ptr .align 1 _Z10max_kernelPdS_i_param_1,
	.param .u32 _Z10max_kernelPdS_i_param_2
)
{
	.reg .pred 	%p<11>;
	.reg .b32 	%r<44>;
	.reg .b32 	%f<27>;
	.reg .b64 	%rd<15>;
	.reg .b64 	%fd<11>;

	ld.param.u64 	%rd3, [_Z10max_kernelPdS_i_param_0];
	ld.param.u64 	%rd2, [_Z10max_kernelPdS_i_param_1];
	ld.param.u32 	%r18, [_Z10max_kernelPdS_i_param_2];
	cvta.to.global.u64 	%rd1, %rd3;
	mov.u32 	%r1, %tid.x;
	mov.u32 	%r2, %ctaid.x;
	mov.u32 	%r43, %ntid.x;
	mad.lo.s32 	%r41, %r2, %r43, %r1;
	mov.u32 	%r19, %nctaid.x;
	mul.lo.s32 	%r5, %r43, %r19;
	setp.ge.s32 	%p1, %r41, %r18;
	mov.f64 	%fd10, 0dFFEFFFFFFFFFFFFF;
	@%p1 bra 	$L__BB8_8;
	add.s32 	%r20, %r41, %r5;
	max.s32 	%r21, %r18, %r20;
	setp.lt.s32 	%p2, %r20, %r18;
	selp.u32 	%r22, 1, 0, %p2;
	add.s32 	%r23, %r20, %r22;
	sub.s32 	%r24, %r21, %r23;
	div.u32 	%r25, %r24, %r5;
	add.s32 	%r6, %r25, %r22;
	and.b32  	%r26, %r6, 3;
	setp.eq.s32 	%p3, %r26, 3;
	mov.f32 	%f26, 0fFF800000;
	@%p3 bra 	$L__BB8_4;
	add.s32 	%r27, %r6, 1;
	and.b32  	%r28, %r27, 3;
	neg.s32 	%r39, %r28;
	mov.f32 	%f26, 0fFF800000;
$L__BB8_3:
	.pragma "nounroll";
	mul.wide.s32 	%rd4, %r41, 8;
	add.s64 	%rd5, %rd1, %rd4;
	ld.global.f64 	%fd4, [%rd5];
	cvt.rn.f32.f64 	%f11, %fd4;
	max.f32 	%f26, %f26, %f11;
	add.s32 	%r41, %r41, %r5;
	add.s32 	%r39, %r39, 1;
	setp.ne.s32 	%p4, %r39, 0;
	@%p4 bra 	$L__BB8_3;
$L__BB8_4:
	setp.lt.u32 	%p5, %r6, 3;
	@%p5 bra 	$L__BB8_7;
	mul.wide.s32 	%rd8, %r5, 8;
	shl.b32 	%r29, %r5, 2;
$L__BB8_6:
	mul.wide.s32 	%rd6, %r41, 8;
	add.s64 	%rd7, %rd1, %rd6;
	ld.global.f64 	%fd5, [%rd7];
	cvt.rn.f32.f64 	%f12, %fd5;
	max.f32 	%f13, %f26, %f12;
	add.s64 	%rd9, %rd7, %rd8;
	ld.global.f64 	%fd6, [%rd9];
	cvt.rn.f32.f64 	%f14, %fd6;
	max.f32 	%f15, %f13, %f14;
	add.s64 	%rd10, %rd9, %rd8;
	ld.global.f64 	%fd7, [%rd10];
	cvt.rn.f32.f64 	%f16, %fd7;
	max.f32 	%f17, %f15, %f16;
	add.s64 	%rd11, %rd10, %rd8;
	ld.global.f64 	%fd8, [%rd11];
	cvt.rn.f32.f64 	%f18, %fd8;
	max.f32 	%f26, %f17, %f18;
	add.s32 	%r41, %r29, %r41;
	setp.lt.s32 	%p6, %r41, %r18;
	@%p6 bra 	$L__BB8_6;
$L__BB8_7:
	cvt.f64.f32 	%fd10, %f26;
$L__BB8_8:
	cvt.rzi.s32.f64 	%r30, %fd10;
	shl.b32 	%r31, %r1, 2;
	mov.u32 	%r32, shared;
	add.s32 	%r15, %r32, %r31;
	st.shared.u32 	[%r15], %r30;
	bar.sync 	0;
	setp.lt.u32 	%p7, %r43, 2;
	@%p7 bra 	$L__BB8_12;
$L__BB8_9:
	shr.u32 	%r17, %r43, 1;
	setp.ge.u32 	%p8, %r1, %r17;
	@%p8 bra 	$L__BB8_11;
	ld.shared.u32 	%r33, [%r15];
	cvt.rn.f32.s32 	%f19, %r33;
	shl.b32 	%r34, %r17, 2;
	add.s32 	%r35, %r15, %r34;
	ld.shared.u32 	%r36, [%r35];
	cvt.rn.f32.s32 	%f20, %r36;
	max.f32 	%f21, %f19, %f20;
	cvt.rzi.s32.f32 	%r37, %f21;
	st.shared.u32 	[%r15], %r37;
$L__BB8_11:
	bar.sync 	0;
	setp.gt.u32 	%p9, %r43, 3;
	mov.u32 	%r43, %r17;
	@%p9 bra 	$L__BB8_9;
$L__BB8_12:
	setp.ne.s32 	%p10, %r1, 0;
	@%p10 bra 	$L__BB8_14;
	ld.shared.u32 	%r38, [shared];
	cvt.rn.f64.s32 	%fd9, %r38;
	cvta.to.global.u64 	%rd12, %rd2;
	mul.wide.u32 	%rd13, %r2, 8;
	add.s64 	%rd14, %rd12, %rd13;
	st.global.f64 	[%rd14], %fd9;
$L__BB8_14:
	ret;

}


// ===== COMPILED SASS (sm_100) =====

	.target	sm_100

	.elftype	@"ET_EXEC"


//--------------------- .note.nv.tkinfo           --------------------------
	.section	.note.nv.tkinfo,"",@"SHT_NOTE"
	.sectionflags	@"SHF_NOTE_NV_TKINFO"
	.tkinfo
        /*0018*/ 	.word	0x00000002
        /*0030*/ 	.string	""
        /*0030*/ 	.string	"ptxas"
        /*0030*/ 	.string	"Cuda compilation tools, release 13.0, V13.0.88"
        /*0030*/ 	.string	"Build cuda_13.0.r13.0/compiler.36424714_0"
        /*0030*/ 	.string	"-arch sm_100 -m 64 "



//--------------------- .note.nv.cuinfo           --------------------------
	.section	.note.nv.cuinfo,"",@"SHT_NOTE"
	.sectionflags	@"SHF_NOTE_NV_CUINFO"
        /*0018*/ 	.short	0x0002
        /*001a*/ 	.short	0x0064
        /*001c*/ 	.short	0x0082
	.zero		2


//--------------------- .nv.info                  --------------------------
	.section	.nv.info,"",@"SHT_CUDA_INFO"
	.align	4


	//----- nvinfo : EIATTR_REGCOUNT
	.align		4
        /*0000*/ 	.byte	0x04, 0x2f
        /*0002*/ 	.short	(.L_1 - .L_0)
	.align		4
.L_0:
        /*0004*/ 	.word	index@(_Z10add_kernelPdS_S_i)
        /*0008*/ 	.word	0x0000000e


	//----- nvinfo : EIATTR_FRAME_SIZE
	.align		4
.L_1:
        /*000c*/ 	.byte	0x04, 0x11
        /*000e*/ 	.short	(.L_3 - .L_2)
	.align		4
.L_2:
        /*0010*/ 	.word	index@(_Z10add_kernelPdS_S_i)
        /*0014*/ 	.word	0x00000000


	//----- nvinfo : EIATTR_REGCOUNT
	.align		4
.L_3:
        /*0018*/ 	.byte	0x04, 0x2f
        /*001a*/ 	.short	(.L_5 - .L_4)
	.align		4
.L_4:
        /*001c*/ 	.word	index@(_Z10sub_kernelPdS_S_i)
        /*0020*/ 	.word	0x0000000e


	//----- nvinfo : EIATTR_FRAME_SIZE
	.align		4
.L_5:
        /*0024*/ 	.byte	0x04, 0x11
        /*0026*/ 	.short	(.L_7 - .L_6)
	.align		4
.L_6:
        /*0028*/ 	.word	index@(_Z10sub_kernelPdS_S_i)
        /*002c*/ 	.word	0x00000000


	//----- nvinfo : EIATTR_REGCOUNT
	.align		4
.L_7:
        /*0030*/ 	.byte	0x04, 0x2f
        /*0032*/ 	.short	(.L_9 - .L_8)
	.align		4
.L_8:
        /*0034*/ 	.word	index@(_Z10mul_kernelPdS_S_i)
        /*0038*/ 	.word	0x0000000e


	//----- nvinfo : EIATTR_FRAME_SIZE
	.align		4
.L_9:
        /*003c*/ 	.byte	0x04, 0x11
        /*003e*/ 	.short	(.L_11 - .L_10)
	.align		4
.L_10:
        /*0040*/ 	.word	index@(_Z10mul_kernelPdS_S_i)
        /*0044*/ 	.word	0x00000000


	//----- nvinfo : EIATTR_REGCOUNT
	.align		4
.L_11:
        /*0048*/ 	.byte	0x04, 0x2f
        /*004a*/ 	.short	(.L_13 - .L_12)
	.align		4
.L_12:
        /*004c*/ 	.word	index@(_Z10div_kernelPdS_S_i)
        /*0050*/ 	.word	0x00000019


	//----- nvinfo : EIATTR_FRAME_SIZE
	.align		4
.L_13:
        /*0054*/ 	.byte	0x04, 0x11
        /*0056*/ 	.short	(.L_15 - .L_14)
	.align		4
.L_14:
        /*0058*/ 	.word	index@($__internal_2_$__cuda_sm20_div_rn_f64_full)
        /*005c*/ 	.word	0x00000000


	//----- nvinfo : EIATTR_FRAME_SIZE
	.align		4
.L_15:
        /*0060*/ 	.byte	0x04, 0x11
        /*0062*/ 	.short	(.L_17 - .L_16)
	.align		4
.L_16:
        /*0064*/ 	.word	index@(_Z10div_kernelPdS_S_i)
        /*0068*/ 	.word	0x00000000


	//----- nvinfo : EIATTR_REGCOUNT
	.align		4
.L_17:
        /*006c*/ 	.byte	0x04, 0x2f
        /*006e*/ 	.short	(.L_19 - .L_18)
	.align		4
.L_18:
        /*0070*/ 	.word	index@(_Z11sqrt_kernelPdS_i)
        /*0074*/ 	.word	0x0000000b


	//----- nvinfo : EIATTR_FRAME_SIZE
	.align		4
.L_19:
        /*0078*/ 	.byte	0x04, 0x11
        /*007a*/ 	.short	(.L_21 - .L_20)
	.align		4
.L_20:
        /*007c*/ 	.word	index@($__internal_1_$__cuda_sm20_sqrt_rn_f32_slowpath)
        /*0080*/ 	.word	0x00000000


	//----- nvinfo : EIATTR_FRAME_SIZE
	.align		4
.L_21:
        /*0084*/ 	.byte	0x04, 0x11
        /*0086*/ 	.short	(.L_23 - .L_22)
	.align		4
.L_22:
        /*0088*/ 	.word	index@(_Z11sqrt_kernelPdS_i)
        /*008c*/ 	.word	0x00000000


	//----- nvinfo : EIATTR_REGCOUNT
	.align		4
.L_23:
        /*0090*/ 	.byte	0x04, 0x2f
        /*0092*/ 	.short	(.L_25 - .L_24)
	.align		4
.L_24:
        /*0094*/ 	.word	index@(_Z10log_kernelPdS_i)
        /*0098*/ 	.word	0x0000000a


	//----- nvinfo : EIATTR_FRAME_SIZE
	.align		4
.L_25:
        /*009c*/ 	.byte	0x04, 0x11
        /*009e*/ 	.short	(.L_27 - .L_26)
	.align		4
.L_26:
        /*00a0*/ 	.word	index@(_Z10log_kernelPdS_i)
        /*00a4*/ 	.word	0x00000000


	//----- nvinfo : EIATTR_REGCOUNT
	.align		4
.L_27:
        /*00a8*/ 	.byte	0x04, 0x2f
        /*00aa*/ 	.short	(.L_29 - .L_28)
	.align		4
.L_28:
        /*00ac*/ 	.word	index@(_Z11relu_kernelPdS_i)
        /*00b0*/ 	.word	0x0000000a


	//----- nvinfo : EIATTR_FRAME_SIZE
	.align		4
.L_29:
        /*00b4*/ 	.byte	0x04, 0x11
        /*00b6*/ 	.short	(.L_31 - .L_30)
	.align		4
.L_30:
        /*00b8*/ 	.word	index@(_Z11relu_kernelPdS_i)
        /*00bc*/ 	.word	0x00000000


	//----- nvinfo : EIATTR_REGCOUNT
	.align		4
.L_31:
        /*00c0*/ 	.byte	0x04, 0x2f
        /*00c2*/ 	.short	(.L_33 - .L_32)
	.align		4
.L_32:
        /*00c4*/ 	.word	index@(_Z14sigmoid_kernelPdS_i)
        /*00c8*/ 	.word	0x0000000e


	//----- nvinfo : EIATTR_FRAME_SIZE
	.align		4
.L_33:
        /*00cc*/ 	.byte	0x04, 0x11
        /*00ce*/ 	.short	(.L_35 - .L_34)
	.align		4
.L_34:
        /*00d0*/ 	.word	index@($__internal_0_$__cuda_sm20_dblrcp_rn_slowpath_v3)
        /*00d4*/ 	.word	0x00000000


	//----- nvinfo : EIATTR_FRAME_SIZE
	.align		4
.L_35:
        /*00d8*/ 	.byte	0x04, 0x11
        /*00da*/ 	.short	(.L_37 - .L_36)
	.align		4
.L_36:
        /*00dc*/ 	.word	index@(_Z14sigmoid_kernelPdS_i)
        /*00e0*/ 	.word	0x00000000


	//----- nvinfo : EIATTR_REGCOUNT
	.align		4
.L_37:
        /*00e4*/ 	.byte	0x04, 0x2f
        /*00e6*/ 	.short	(.L_39 - .L_38)
	.align		4
.L_38:
        /*00e8*/ 	.word	index@(_Z10max_kernelPdS_i)
        /*00ec*/ 	.word	0x00000017


	//----- nvinfo : EIATTR_FRAME_SIZE
	.align		4
.L_39:
        /*00f0*/ 	.byte	0x04, 0x11
        /*00f2*/ 	.short	(.L_41 - .L_40)
	.align		4
.L_40:
        /*00f4*/ 	.word	index@(_Z10max_kernelPdS_i)
        /*00f8*/ 	.word	0x00000000


	//----- nvinfo : EIATTR_MIN_STACK_SIZE
	.align		4
.L_41:
        /*00fc*/ 	.byte	0x04, 0x12
        /*00fe*/ 	.short	(.L_43 - .L_42)
	.align		4
.L_42:
        /*0100*/ 	.word	index@(_Z10max_kernelPdS_i)
        /*0104*/ 	.word	0x00000000


	//----- nvinfo : EIATTR_MIN_STACK_SIZE
	.align		4
.L_43:
        /*0108*/ 	.byte	0x04, 0x12
        /*010a*/ 	.short	(.L_45 - .L_44)
	.align		4
.L_44:
        /*010c*/ 	.word	index@(_Z14sigmoid_kernelPdS_i)
        /*0110*/ 	.word	0x00000000


	//----- nvinfo : EIATTR_MIN_STACK_SIZE
	.align		4
.L_45:
        /*0114*/ 	.byte	0x04, 0x12
        /*0116*/ 	.short	(.L_47 - .L_46)
	.align		4
.L_46:
        /*0118*/ 	.word	index@(_Z11relu_kernelPdS_i)
        /*011c*/ 	.word	0x00000000


	//----- nvinfo : EIATTR_MIN_STACK_SIZE
	.align		4
.L_47:
        /*0120*/ 	.byte	0x04, 0x12
        /*0122*/ 	.short	(.L_49 - .L_48)
	.align		4
.L_48:
        /*0124*/ 	.word	index@(_Z10log_kernelPdS_i)
        /*0128*/ 	.word	0x00000000


	//----- nvinfo : EIATTR_MIN_STACK_SIZE
	.align		4
.L_49:
        /*012c*/ 	.byte	0x04, 0x12
        /*012e*/ 	.short	(.L_51 - .L_50)
	.align		4
.L_50:
        /*0130*/ 	.word	index@(_Z11sqrt_kernelPdS_i)
        /*0134*/ 	.word	0x00000000


	//----- nvinfo : EIATTR_MIN_STACK_SIZE
	.align		4
.L_51:
        /*0138*/ 	.byte	0x04, 0x12
        /*013a*/ 	.short	(.L_53 - .L_52)
	.align		4
.L_52:
        /*013c*/ 	.word	index@(_Z10div_kernelPdS_S_i)
        /*0140*/ 	.word	0x00000000


	//----- nvinfo : EIATTR_MIN_STACK_SIZE
	.align		4
.L_53:
        /*0144*/ 	.byte	0x04, 0x12
        /*0146*/ 	.short	(.L_55 - .L_54)
	.align		4
.L_54:
        /*0148*/ 	.word	index@(_Z10mul_kernelPdS_S_i)
        /*014c*/ 	.word	0x00000000


	//----- nvinfo : EIATTR_MIN_STACK_SIZE
	.align		4
.L_55:
        /*0150*/ 	.byte	0x04, 0x12
        /*0152*/ 	.short	(.L_57 - .L_56)
	.align		4
.L_56:
        /*0154*/ 	.word	index@(_Z10sub_kernelPdS_S_i)
        /*0158*/ 	.word	0x00000000


	//----- nvinfo : EIATTR_MIN_STACK_SIZE
	.align		4
.L_57:
        /*015c*/ 	.byte	0x04, 0x12
        /*015e*/ 	.short	(.L_59 - .L_58)
	.align		4
.L_58:
        /*0160*/ 	.word	index@(_Z10add_kernelPdS_S_i)
        /*0164*/ 	.word	0x00000000
.L_59:


//--------------------- .nv.compat                --------------------------
	.section	.nv.compat,"",@"SHT_CUDA_COMPAT_INFO"
	.align	4
        /*0000*/ 	.byte	0x02, 0x09, 0x00, 0x00, 0x02, 0x02, 0x01, 0x00, 0x02, 0x05, 0x05, 0x00, 0x03, 0x07, 0x01, 0x01
        /*0010*/ 	.byte	0x02, 0x03, 0x00, 0x00, 0x02, 0x06, 0x01, 0x00, 0x04, 0x0b, 0x08, 0x00, 0x01, 0x00, 0x00, 0x00
        /*0020*/ 	.byte	0x00, 0x00, 0x00, 0x00


//--------------------- .nv.info._Z10max_kernelPdS_i --------------------------
	.section	.nv.info._Z10max_kernelPdS_i,"",@"SHT_CUDA_INFO"
	.sectionflags	@""
	.align	4


	//----- nvinfo : EIATTR_CUDA_API_VERSION
	.align		4
        /*0000*/ 	.byte	0x04, 0x37
        /*0002*/ 	.short	(.L_61 - .L_60)
.L_60:
        /*0004*/ 	.word	0x00000082


	//----- nvinfo : EIATTR_KPARAM_INFO
	.align		4
.L_61:
        /*0008*/ 	.byte	0x04, 0x17
        /*000a*/ 	.short	(.L_63 - .L_62)
.L_62:
        /*000c*/ 	.word	0x00000000
        /*0010*/ 	.short	0x0002
        /*0012*/ 	.short	0x0010
        /*0014*/ 	.byte	0x00, 0xf0, 0x11, 0x00


	//----- nvinfo : EIATTR_KPARAM_INFO
	.align		4
.L_63:
        /*0018*/ 	.byte	0x04, 0x17
        /*001a*/ 	.short	(.L_65 - .L_64)
.L_64:
        /*001c*/ 	.word	0x00000000
        /*0020*/ 	.short	0x0001
        /*0022*/ 	.short	0x0008
        /*0024*/ 	.byte	0x00, 0xf5, 0x21, 0x00


	//----- nvinfo : EIATTR_KPARAM_INFO
	.align		4
.L_65:
        /*0028*/ 	.byte	0x04, 0x17
        /*002a*/ 	.short	(.L_67 - .L_66)
.L_66:
        /*002c*/ 	.word	0x00000000
        /*0030*/ 	.short	0x0000
        /*0032*/ 	.short	0x0000
        /*0034*/ 	.byte	0x00, 0xf5, 0x21, 0x00


	//----- nvinfo : EIATTR_SPARSE_MMA_MASK
	.align		4
.L_67:
        /*0038*/ 	.byte	0x03, 0x50
        /*003a*/ 	.short	0x0000


	//----- nvinfo : EIATTR_MAXREG_COUNT
	.align		4
        /*003c*/ 	.byte	0x03, 0x1b
        /*003e*/ 	.short	0x00ff


	//----- nvinfo : EIATTR_NUM_BARRIERS
	.align		4
        /*0040*/ 	.byte	0x02, 0x4c
        /*0042*/ 	.byte	0x01
	.zero		1


	//----- nvinfo : EIATTR_MERCURY_ISA_VERSION
	.align		4
        /*0044*/ 	.byte	0x03, 0x5f
        /*0046*/ 	.short	0x0101


	//----- nvinfo : EIATTR_VRC_CTA_INIT_COUNT
	.align		4
        /*0048*/ 	.byte	0x02, 0x4a
	.zero		1
	.zero		1


	//----- nvinfo : EIATTR_EXIT_INSTR_OFFSETS
	.align		4
        /*004c*/ 	.byte	0x04, 0x1c
        /*004e*/ 	.short	(.L_69 - .L_68)


	//   ....[0]....
.L_68:
        /*0050*/ 	.word	0x000006a0


	//   ....[1]....
        /*0054*/ 	.word	0x00000730


	//----- nvinfo : EIATTR_CRS_STACK_SIZE
	.align		4
.L_69:
        /*0058*/ 	.byte	0x04, 0x1e
        /*005a*/ 	.short	(.L_71 - .L_70)
.L_70:
        /*005c*/ 	.word	0x00000000


	//----- nvinfo : EIATTR_CBANK_PARAM_SIZE
	.align		4
.L_71:
        /*0060*/ 	.byte	0x03, 0x19
        /*0062*/ 	.short	0x0014


	//----- nvinfo : EIATTR_PARAM_CBANK
	.align		4
        /*0064*/ 	.byte	0x04, 0x0a
        /*0066*/ 	.short	(.L_73 - .L_72)
	.align		4
.L_72:
        /*0068*/ 	.word	index@(.nv.constant0._Z10max_kernelPdS_i)
        /*006c*/ 	.short	0x0380
        /*006e*/ 	.short	0x0014


	//----- nvinfo : EIATTR_SW_WAR
	.align		4
.L_73:
        /*0070*/ 	.byte	0x04, 0x36
        /*0072*/ 	.short	(.L_75 - .L_74)
.L_74:
        /*0074*/ 	.word	0x00000008
.L_75:


//--------------------- .nv.info._Z14sigmoid_kernelPdS_i --------------------------
	.section	.nv.info._Z14sigmoid_kernelPdS_i,"",@"SHT_CUDA_INFO"
	.sectionflags	@""
	.align	4


	//----- nvinfo : EIATTR_CUDA_API_VERSION
	.align		4
        /*0000*/ 	.byte	0x04, 0x37
        /*0002*/ 	.short	(.L_77 - .L_76)
.L_76:
        /*0004*/ 	.word	0x00000082


	//----- nvinfo : EIATTR_KPARAM_INFO
	.align		4
.L_77:
        /*0008*/ 	.byte	0x04, 0x17
        /*000a*/ 	.short	(.L_79 - .L_78)
.L_78:
        /*000c*/ 	.word	0x00000000
        /*0010*/ 	.short	0x0002
        /*0012*/ 	.short	0x0010
        /*0014*/ 	.byte	0x00, 0xf0, 0x11, 0x00


	//----- nvinfo : EIATTR_KPARAM_INFO
	.align		4
.L_79:
        /*0018*/ 	.byte	0x04, 0x17
        /*001a*/ 	.short	(.L_81 - .L_80)
.L_80:
        /*001c*/ 	.word	0x00000000
        /*0020*/ 	.short	0x0001
        /*0022*/ 	.short	0x0008
        /*0024*/ 	.byte	0x00, 0xf5, 0x21, 0x00


	//----- nvinfo : EIATTR_KPARAM_INFO
	.align		4
.L_81:
        /*0028*/ 	.byte	0x04, 0x17
        /*002a*/ 	.short	(.L_83 - .L_82)
.L_82:
        /*002c*/ 	.word	0x00000000
        /*0030*/ 	.short	0x0000
        /*0032*/ 	.short	0x0000
        /*0034*/ 	.byte	0x00, 0xf5, 0x21, 0x00


	//----- nvinfo : EIATTR_SPARSE_MMA_MASK
	.align		4
.L_83:
        /*0038*/ 	.byte	0x03, 0x50
        /*003a*/ 	.short	0x0000


	//----- nvinfo : EIATTR_MAXREG_COUNT
	.align		4
        /*003c*/ 	.byte	0x03, 0x1b
        /*003e*/ 	.short	0x00ff


	//----- nvinfo : EIATTR_MERCURY_ISA_VERSION
	.align		4
        /*0040*/ 	.byte	0x03, 0x5f
        /*0042*/ 	.short	0x0101


	//----- nvinfo : EIATTR_VRC_CTA_INIT_COUNT
	.align		4
        /*0044*/ 	.byte	0x02, 0x4a
	.zero		1
	.zero		1


	//----- nvinfo : EIATTR_EXIT_INSTR_OFFSETS
	.align		4
        /*0048*/ 	.byte	0x04, 0x1c
        /*004a*/ 	.short	(.L_85 - .L_84)


	//   ....[0]....
.L_84:
        /*004c*/ 	.word	0x00000070


	//   ....[1]....
        /*0050*/ 	.word	0x000002b0


	//----- nvinfo : EIATTR_CRS_STACK_SIZE
	.align		4
.L_85:
        /*0054*/ 	.byte	0x04, 0x1e
        /*0056*/ 	.short	(.L_87 - .L_86)
.L_86:
        /*0058*/ 	.word	0x00000000


	//----- nvinfo : EIATTR_CBANK_PARAM_SIZE
	.align		4
.L_87:
        /*005c*/ 	.byte	0x03, 0x19
        /*005e*/ 	.short	0x0014


	//----- nvinfo : EIATTR_PARAM_CBANK
	.align		4
        /*0060*/ 	.byte	0x04, 0x0a
        /*0062*/ 	.short	(.L_89 - .L_88)
	.align		4
.L_88:
        /*0064*/ 	.word	index@(.nv.constant0._Z14sigmoid_kernelPdS_i)
        /*0068*/ 	.short	0x0380
        /*006a*/ 	.short	0x0014


	//----- nvinfo : EIATTR_SW_WAR
	.align		4
.L_89:
        /*006c*/ 	.byte	0x04, 0x36
        /*006e*/ 	.short	(.L_91 - .L_90)
.L_90:
        /*0070*/ 	.word	0x00000008
.L_91:


//--------------------- .nv.info._Z11relu_kernelPdS_i --------------------------
	.section	.nv.info._Z11relu_kernelPdS_i,"",@"SHT_CUDA_INFO"
	.sectionflags	@""
	.align	4


	//----- nvinfo : EIATTR_CUDA_API_VERSION
	.align		4
        /*0000*/ 	.byte	0x04, 0x37
        /*0002*/ 	.short	(.L_93 - .L_92)
.L_92:
        /*0004*/ 	.word	0x00000082


	//----- nvinfo : EIATTR_KPARAM_INFO
	.align		4
.L_93:
        /*0008*/ 	.byte	0x04, 0x17
        /*000a*/ 	.short	(.L_95 - .L_94)
.L_94:
        /*000c*/ 	.word	0x00000000
        /*0010*/ 	.short	0x0002
        /*0012*/ 	.short	0x0010
        /*0014*/ 	.byte	0x00, 0xf0, 0x11, 0x00


	//----- nvinfo : EIATTR_KPARAM_INFO
	.align		4
.L_95:
        /*0018*/ 	.byte	0x04, 0x17
        /*001a*/ 	.short	(.L_97 - .L_96)
.L_96:
        /*001c*/ 	.word	0x00000000
        /*0020*/ 	.short	0x0001
        /*0022*/ 	.short	0x0008
        /*0024*/ 	.byte	0x00, 0xf5, 0x21, 0x00


	//----- nvinfo : EIATTR_KPARAM_INFO
	.align		4
.L_97:
        /*0028*/ 	.byte	0x04, 0x17
        /*002a*/ 	.short	(.L_99 - .L_98)
.L_98:
        /*002c*/ 	.word	0x00000000
        /*0030*/ 	.short	0x0000
        /*0032*/ 	.short	0x0000
        /*0034*/ 	.byte	0x00, 0xf5, 0x21, 0x00


	//----- nvinfo : EIATTR_SPARSE_MMA_MASK
	.align		4
.L_99:
        /*0038*/ 	.byte	0x03, 0x50
        /*003a*/ 	.short	0x0000


	//----- nvinfo : EIATTR_MAXREG_COUNT
	.align		4
        /*003c*/ 	.byte	0x03, 0x1b
        /*003e*/ 	.short	0x00ff


	//----- nvinfo : EIATTR_MERCURY_ISA_VERSION
	.align		4
        /*0040*/ 	.byte	0x03, 0x5f
        /*0042*/ 	.short	0x0101


	//----- nvinfo : EIATTR_VRC_CTA_INIT_COUNT
	.align		4
        /*0044*/ 	.byte	0x02, 0x4a
	.zero		1
	.zero		1


	//----- nvinfo : EIATTR_EXIT_INSTR_OFFSETS
	.align		4
        /*0048*/ 	.byte	0x04, 0x1c
        /*004a*/ 	.short	(.L_101 - .L_100)


	//   ....[0]....
.L_100:
        /*004c*/ 	.word	0x00000070


	//   ....[1]....
        /*0050*/ 	.word	0x00000100


	//   ....[2]....
        /*0054*/ 	.word	0x00000140


	//----- nvinfo : EIATTR_CBANK_PARAM_SIZE
	.align		4
.L_101:
        /*0058*/ 	.byte	0x03, 0x19
        /*005a*/ 	.short	0x0014


	//----- nvinfo : EIATTR_PARAM_CBANK
	.align		4
        /*005c*/ 	.byte	0x04, 0x0a
        /*005e*/ 	.short	(.L_103 - .L_102)
	.align		4
.L_102:
        /*0060*/ 	.word	index@(.nv.constant0._Z11relu_kernelPdS_i)
        /*0064*/ 	.short	0x0380
        /*0066*/ 	.short	0x0014


	//----- nvinfo : EIATTR_SW_WAR
	.align		4
.L_103:
        /*0068*/ 	.byte	0x04, 0x36
        /*006a*/ 	.short	(.L_105 - .L_104)
.L_104:
        /*006c*/ 	.word	0x00000008
.L_105:


//--------------------- .nv.info._Z10log_kernelPdS_i --------------------------
	.section	.nv.info._Z10log_kernelPdS_i,"",@"SHT_CUDA_INFO"
	.sectionflags	@""
	.align	4


	//----- nvinfo : EIATTR_CUDA_API_VERSION
	.align		4
        /*0000*/ 	.byte	0x04, 0x37
        /*0002*/ 	.short	(.L_107 - .L_106)
.L_106:
        /*0004*/ 	.word	0x00000082


	//----- nvinfo : EIATTR_KPARAM_INFO
	.align		4
.L_107:
        /*0008*/ 	.byte	0x04, 0x17
        /*000a*/ 	.short	(.L_109 - .L_108)
.L_108:
        /*000c*/ 	.word	0x00000000
        /*0010*/ 	.short	0x0002
        /*0012*/ 	.short	0x0010
        /*0014*/ 	.byte	0x00, 0xf0, 0x11, 0x00


	//----- nvinfo : EIATTR_KPARAM_INFO
	.align		4
.L_109:
        /*0018*/ 	.byte	0x04, 0x17
        /*001a*/ 	.short	(.L_111 - .L_110)
.L_110:
        /*001c*/ 	.word	0x00000000
        /*0020*/ 	.short	0x0001
        /*0022*/ 	.short	0x0008
        /*0024*/ 	.byte	0x00, 0xf5, 0x21, 0x00


	//----- nvinfo : EIATTR_KPARAM_INFO
	.align		4
.L_111:
        /*0028*/ 	.byte	0x04, 0x17
        /*002a*/ 	.short	(.L_113 - .L_112)
.L_112:
        /*002c*/ 	.word	0x00000000
        /*0030*/ 	.short	0x0000
        /*0032*/ 	.short	0x0000
        /*0034*/ 	.byte	0x00, 0xf5, 0x21, 0x00


	//----- nvinfo : EIATTR_SPARSE_MMA_MASK
	.align		4
.L_113:
        /*0038*/ 	.byte	0x03, 0x50
        /*003a*/ 	.short	0x0000


	//----- nvinfo : EIATTR_MAXREG_COUNT
	.align		4
        /*003c*/ 	.byte	0x03, 0x1b
        /*003e*/ 	.short	0x00ff


	//----- nvinfo : EIATTR_MERCURY_ISA_VERSION
	.align		4
        /*0040*/ 	.byte	0x03, 0x5f
        /*0042*/ 	.short	0x0101


	//----- nvinfo : EIATTR_VRC_CTA_INIT_COUNT
	.align		4
        /*0044*/ 	.byte	0x02, 0x4a
	.zero		1
	.zero		1


	//----- nvinfo : EIATTR_EXIT_INSTR_OFFSETS
	.align		4
        /*0048*/ 	.byte	0x04, 0x1c
        /*004a*/ 	.short	(.L_115 - .L_114)


	//   ....[0]....
.L_114:
        /*004c*/ 	.word	0x00000070


	//   ....[1]....
        /*0050*/ 	.word	0x000002d0


	//----- nvinfo : EIATTR_CBANK_PARAM_SIZE
	.align		4
.L_115:
        /*0054*/ 	.byte	0x03, 0x19
        /*0056*/ 	.short	0x0014


	//----- nvinfo : EIATTR_PARAM_CBANK
	.align		4
        /*0058*/ 	.byte	0x04, 0x0a
        /*005a*/ 	.short	(.L_117 - .L_116)
	.align		4
.L_116:
        /*005c*/ 	.word	index@(.nv.constant0._Z10log_kernelPdS_i)
        /*0060*/ 	.short	0x0380
        /*0062*/ 	.short	0x0014


	//----- nvinfo : EIATTR_SW_WAR
	.align		4
.L_117:
        /*0064*/ 	.byte	0x04, 0x36
        /*0066*/ 	.short	(.L_119 - .L_118)
.L_118:
        /*0068*/ 	.word	0x00000008
.L_119:


//--------------------- .nv.info._Z11sqrt_kernelPdS_i --------------------------
	.section	.nv.info._Z11sqrt_kernelPdS_i,"",@"SHT_CUDA_INFO"
	.sectionflags	@""
	.align	4


	//----- nvinfo : EIATTR_CUDA_API_VERSION
	.align		4
        /*0000*/ 	.byte	0x04, 0x37
        /*0002*/ 	.short	(.L_121 - .L_120)
.L_120:
        /*0004*/ 	.word	0x00000082


	//----- nvinfo : EIATTR_KPARAM_INFO
	.align		4
.L_121:
        /*0008*/ 	.byte	0x04, 0x17
        /*000a*/ 	.short	(.L_123 - .L_122)
.L_122:
        /*000c*/ 	.word	0x00000000
        /*0010*/ 	.short	0x0002
        /*0012*/ 	.short	0x0010
        /*0014*/ 	.byte	0x00, 0xf0, 0x11, 0x00


	//----- nvinfo : EIATTR_KPARAM_INFO
	.align		4
.L_123:
        /*0018*/ 	.byte	0x04, 0x17
        /*001a*/ 	.short	(.L_125 - .L_124)
.L_124:
        /*001c*/ 	.word	0x00000000
        /*0020*/ 	.short	0x0001
        /*0022*/ 	.short	0x0008
        /*0024*/ 	.byte	0x00, 0xf5, 0x21, 0x00


	//----- nvinfo : EIATTR_KPARAM_INFO
	.align		4
.L_125:
        /*0028*/ 	.byte	0x04, 0x17
        /*002a*/ 	.short	(.L_127 - .L_126)
.L_126:
        /*002c*/ 	.word	0x00000000
        /*0030*/ 	.short	0x0000
        /*0032*/ 	.short	0x0000
        /*0034*/ 	.byte	0x00, 0xf5, 0x21, 0x00


	//----- nvinfo : EIATTR_SPARSE_MMA_MASK
	.align		4
.L_127:
        /*0038*/ 	.byte	0x03, 0x50
        /*003a*/ 	.short	0x0000


	//----- nvinfo : EIATTR_MAXREG_COUNT
	.align		4
        /*003c*/ 	.byte	0x03, 0x1b
        /*003e*/ 	.short	0x00ff


	//----- nvinfo : EIATTR_MERCURY_ISA_VERSION
	.align		4
        /*0040*/ 	.byte	0x03, 0x5f
        /*0042*/ 	.short	0x0101


	//----- nvinfo : EIATTR_VRC_CTA_INIT_COUNT
	.align		4
        /*0044*/ 	.byte	0x02, 0x4a
	.zero		1
	.zero		1


	//----- nvinfo : EIATTR_EXIT_INSTR_OFFSETS
	.align		4
        /*0048*/ 	.byte	0x04, 0x1c
        /*004a*/ 	.short	(.L_129 - .L_128)


	//   ....[0]....
.L_128:
        /*004c*/ 	.word	0x00000070


	//   ....[1]....
        /*0050*/ 	.word	0x000001f0


	//----- nvinfo : EIATTR_CRS_STACK_SIZE
	.align		4
.L_129:
        /*0054*/ 	.byte	0x04, 0x1e
        /*0056*/ 	.short	(.L_131 - .L_130)
.L_130:
        /*0058*/ 	.word	0x00000000


	//----- nvinfo : EIATTR_CBANK_PARAM_SIZE
	.align		4
.L_131:
        /*005c*/ 	.byte	0x03, 0x19
        /*005e*/ 	.short	0x0014


	//----- nvinfo : EIATTR_PARAM_CBANK
	.align		4
        /*0060*/ 	.byte	0x04, 0x0a
        /*0062*/ 	.short	(.L_133 - .L_132)
	.align		4
.L_132:
        /*0064*/ 	.word	index@(.nv.constant0._Z11sqrt_kernelPdS_i)
        /*0068*/ 	.short	0x0380
        /*006a*/ 	.short	0x0014


	//----- nvinfo : EIATTR_SW_WAR
	.align		4
.L_133:
        /*006c*/ 	.byte	0x04, 0x36
        /*006e*/ 	.short	(.L_135 - .L_134)
.L_134:
        /*0070*/ 	.word	0x00000008
.L_135:


//--------------------- .nv.info._Z10div_kernelPdS_S_i --------------------------
	.section	.nv.info._Z10div_kernelPdS_S_i,"",@"SHT_CUDA_INFO"
	.sectionflags	@""
	.align	4


	//----- nvinfo : EIATTR_CUDA_API_VERSION
	.align		4
        /*0000*/ 	.byte	0x04, 0x37
        /*0002*/ 	.short	(.L_137 - .L_136)
.L_136:
        /*0004*/ 	.word	0x00000082


	//----- nvinfo : EIATTR_KPARAM_INFO
	.align		4
.L_137:
        /*0008*/ 	.byte	0x04, 0x17
        /*000a*/ 	.short	(.L_139 - .L_138)
.L_138:
        /*000c*/ 	.word	0x00000000
        /*0010*/ 	.short	0x0003
        /*0012*/ 	.short	0x0018
        /*0014*/ 	.byte	0x00, 0xf0, 0x11, 0x00


	//----- nvinfo : EIATTR_KPARAM_INFO
	.align		4
.L_139:
        /*0018*/ 	.byte	0x04, 0x17
        /*001a*/ 	.short	(.L_141 - .L_140)
.L_140:
        /*001c*/ 	.word	0x00000000
        /*0020*/ 	.short	0x0002
        /*0022*/ 	.short	0x0010
        /*0024*/ 	.byte	0x00, 0xf5, 0x21, 0x00


	//----- nvinfo : EIATTR_KPARAM_INFO
	.align		4
.L_141:
        /*0028*/ 	.byte	0x04, 0x17
        /*002a*/ 	.short	(.L_143 - .L_142)
.L_142:
        /*002c*/ 	.word	0x00000000
        /*0030*/ 	.short	0x0001
        /*0032*/ 	.short	0x0008
        /*0034*/ 	.byte	0x00, 0xf5, 0x21, 0x00


	//----- nvinfo : EIATTR_KPARAM_INFO
	.align		4
.L_143:
        /*0038*/ 	.byte	0x04, 0x17
        /*003a*/ 	.short	(.L_145 - .L_144)
.L_144:
        /*003c*/ 	.word	0x00000000
        /*0040*/ 	.short	0x0000
        /*0042*/ 	.short	0x0000
        /*0044*/ 	.byte	0x00, 0xf5, 0x21, 0x00


	//----- nvinfo : EIATTR_SPARSE_MMA_MASK
	.align		4
.L_145:
        /*0048*/ 	.byte	0x03, 0x50
        /*004a*/ 	.short	0x0000


	//----- nvinfo : EIATTR_MAXREG_COUNT
	.align		4
        /*004c*/ 	.byte	0x03, 0x1b
        /*004e*/ 	.short	0x00ff


	//----- nvinfo : EIATTR_MERCURY_ISA_VERSION
	.align		4
        /*0050*/ 	.byte	0x03, 0x5f
        /*0052*/ 	.short	0x0101


	//----- nvinfo : EIATTR_VRC_CTA_INIT_COUNT
	.align		4
        /*0054*/ 	.byte	0x02, 0x4a
	.zero		1
	.zero		1


	//----- nvinfo : EIATTR_EXIT_INSTR_OFFSETS
	.align		4
        /*0058*/ 	.byte	0x04, 0x1c
        /*005a*/ 	.short	(.L_147 - .L_146)


	//   ....[0]....
.L_146:
        /*005c*/ 	.word	0x00000070


	//   ....[1]....
        /*0060*/ 	.word	0x00000240


	//----- nvinfo : EIATTR_CRS_STACK_SIZE
	.align		4
.L_147:
        /*0064*/ 	.byte	0x04, 0x1e
        /*0066*/ 	.short	(.L_149 - .L_148)
.L_148:
        /*0068*/ 	.word	0x00000000


	//----- nvinfo : EIATTR_CBANK_PARAM_SIZE
	.align		4
.L_149:
        /*006c*/ 	.byte	0x03, 0x19
        /*006e*/ 	.short	0x001c


	//----- nvinfo : EIATTR_PARAM_CBANK
	.align		4
        /*0070*/ 	.byte	0x04, 0x0a
        /*0072*/ 	.short	(.L_151 - .L_150)
	.align		4
.L_150:
        /*0074*/ 	.word	index@(.nv.constant0._Z10div_kernelPdS_S_i)
        /*0078*/ 	.short	0x0380
        /*007a*/ 	.short	0x001c


	//----- nvinfo : EIATTR_SW_WAR
	.align		4
.L_151:
        /*007c*/ 	.byte	0x04, 0x36
        /*007e*/ 	.short	(.L_153 - .L_152)
.L_152:
        /*0080*/ 	.word	0x00000008
.L_153:


//--------------------- .nv.info._Z10mul_kernelPdS_S_i --------------------------
	.section	.nv.info._Z10mul_kernelPdS_S_i,"",@"SHT_CUDA_INFO"
	.sectionflags	@""
	.align	4


	//----- nvinfo : EIATTR_CUDA_API_VERSION
	.align		4
        /*0000*/ 	.byte	0x04, 0x37
        /*0002*/ 	.short	(.L_155 - .L_154)
.L_154:
        /*0004*/ 	.word	0x00000082


	//----- nvinfo : EIATTR_KPARAM_INFO
	.align		4
.L_155:
        /*0008*/ 	.byte	0x04, 0x17
        /*000a*/ 	.short	(.L_157 - .L_156)
.L_156:
        /*000c*/ 	.word	0x00000000
        /*0010*/ 	.short	0x0003
        /*0012*/ 	.short	0x0018
        /*0014*/ 	.byte	0x00, 0xf0, 0x11, 0x00


	//----- nvinfo : EIATTR_KPARAM_INFO
	.align		4
.L_157:
        /*0018*/ 	.byte	0x04, 0x17
        /*001a*/ 	.short	(.L_159 - .L_158)
.L_158:
        /*001c*/ 	.word	0x00000000
        /*0020*/ 	.short	0x0002
        /*0022*/ 	.short	0x0010
        /*0024*/ 	.byte	0x00, 0xf5, 0x21, 0x00


	//----- nvinfo : EIATTR_KPARAM_INFO
	.align		4
.L_159:
        /*0028*/ 	.byte	0x04, 0x17
        /*002a*/ 	.short	(.L_161 - .L_160)
.L_160:
        /*002c*/ 	.word	0x00000000
        /*0030*/ 	.short	0x0001
        /*0032*/ 	.short	0x0008
        /*0034*/ 	.byte	0x00, 0xf5, 0x21, 0x00


	//----- nvinfo : EIATTR_KPARAM_INFO
	.align		4
.L_161:
        /*0038*/ 	.byte	0x04, 0x17
        /*003a*/ 	.short	(.L_163 - .L_162)
.L_162:
        /*003c*/ 	.word	0x00000000
        /*0040*/ 	.short	0x0000
        /*0042*/ 	.short	0x0000
        /*0044*/ 	.byte	0x00, 0xf5, 0x21, 0x00


	//----- nvinfo : EIATTR_SPARSE_MMA_MASK
	.align		4
.L_163:
        /*0048*/ 	.byte	0x03, 0x50
        /*004a*/ 	.short	0x0000


	//----- nvinfo : EIATTR_MAXREG_COUNT
	.align		4
        /*004c*/ 	.byte	0x03, 0x1b
        /*004e*/ 	.short	0x00ff


	//----- nvinfo : EIATTR_MERCURY_ISA_VERSION
	.align		4
        /*0050*/ 	.byte	0x03, 0x5f
        /*0052*/ 	.short	0x0101


	//----- nvinfo : EIATTR_VRC_CTA_INIT_COUNT
	.align		4
        /*0054*/ 	.byte	0x02, 0x4a
	.zero		1
	.zero		1


	//----- nvinfo : EIATTR_EXIT_INSTR_OFFSETS
	.align		4
        /*0058*/ 	.byte	0x04, 0x1c
        /*005a*/ 	.short	(.L_165 - .L_164)


	//   ....[0]....
.L_164:
        /*005c*/ 	.word	0x00000070


	//   ....[1]....
        /*0060*/ 	.word	0x00000130


	//----- nvinfo : EIATTR_CBANK_PARAM_SIZE
	.align		4
.L_165:
        /*0064*/ 	.byte	0x03, 0x19
        /*0066*/ 	.short	0x001c


	//----- nvinfo : EIATTR_PARAM_CBANK
	.align		4
        /*0068*/ 	.byte	0x04, 0x0a
        /*006a*/ 	.short	(.L_167 - .L_166)
	.align		4
.L_166:
        /*006c*/ 	.word	index@(.nv.constant0._Z10mul_kernelPdS_S_i)
        /*0070*/ 	.short	0x0380
        /*0072*/ 	.short	0x001c


	//----- nvinfo : EIATTR_SW_WAR
	.align		4
.L_167:
        /*0074*/ 	.byte	0x04, 0x36
        /*0076*/ 	.short	(.L_169 - .L_168)
.L_168:
        /*0078*/ 	.word	0x00000008
.L_169:


//--------------------- .nv.info._Z10sub_kernelPdS_S_i --------------------------
	.section	.nv.info._Z10sub_kernelPdS_S_i,"",@"SHT_CUDA_INFO"
	.sectionflags	@""
	.align	4


	//----- nvinfo : EIATTR_CUDA_API_VERSION
	.align		4
        /*0000*/ 	.byte	0x04, 0x37
        /*0002*/ 	.short	(.L_171 - .L_170)
.L_170:
        /*0004*/ 	.word	0x00000082


	//----- nvinfo : EIATTR_KPARAM_INFO
	.align		4
.L_171:
        /*0008*/ 	.byte	0x04, 0x17
        /*000a*/ 	.short	(.L_173 - .L_172)
.L_172:
        /*000c*/ 	.word	0x00000000
        /*0010*/ 	.short	0x0003
        /*0012*/ 	.short	0x0018
        /*0014*/ 	.byte	0x00, 0xf0, 0x11, 0x00


	//----- nvinfo : EIATTR_KPARAM_INFO
	.align		4
.L_173:
        /*0018*/ 	.byte	0x04, 0x17
        /*001a*/ 	.short	(.L_175 - .L_174)
.L_174:
        /*001c*/ 	.word	0x00000000
        /*0020*/ 	.short	0x0002
        /*0022*/ 	.short	0x0010
        /*0024*/ 	.byte	0x00, 0xf5, 0x21, 0x00


	//----- nvinfo : EIATTR_KPARAM_INFO
	.align		4
.L_175:
        /*0028*/ 	.byte	0x04, 0x17
        /*002a*/ 	.short	(.L_177 - .L_176)
.L_176:
        /*002c*/ 	.word	0x00000000
        /*0030*/ 	.short	0x0001
        /*0032*/ 	.short	0x0008
        /*0034*/ 	.byte	0x00, 0xf5, 0x21, 0x00


	//----- nvinfo : EIATTR_KPARAM_INFO
	.align		4
.L_177:
        /*0038*/ 	.byte	0x04, 0x17
        /*003a*/ 	.short	(.L_179 - .L_178)
.L_178:
        /*003c*/ 	.word	0x00000000
        /*0040*/ 	.short	0x0000
        /*0042*/ 	.short	0x0000
        /*0044*/ 	.byte	0x00, 0xf5, 0x21, 0x00


	//----- nvinfo : EIATTR_SPARSE_MMA_MASK
	.align		4
.L_179:
        /*0048*/ 	.byte	0x03, 0x50
        /*004a*/ 	.short	0x0000


	//----- nvinfo : EIATTR_MAXREG_COUNT
	.align		4
        /*004c*/ 	.byte	0x03, 0x1b
        /*004e*/ 	.short	0x00ff


	//----- nvinfo : EIATTR_MERCURY_ISA_VERSION
	.align		4
        /*0050*/ 	.byte	0x03, 0x5f
        /*0052*/ 	.short	0x0101


	//----- nvinfo : EIATTR_VRC_CTA_INIT_COUNT
	.align		4
        /*0054*/ 	.byte	0x02, 0x4a
	.zero		1
	.zero		1


	//----- nvinfo : EIATTR_EXIT_INSTR_OFFSETS
	.align		4
        /*0058*/ 	.byte	0x04, 0x1c
        /*005a*/ 	.short	(.L_181 - .L_180)


	//   ....[0]....
.L_180:
        /*005c*/ 	.word	0x00000070


	//   ....[1]....
        /*0060*/ 	.word	0x00000130


	//----- nvinfo : EIATTR_CBANK_PARAM_SIZE
	.align		4
.L_181:
        /*0064*/ 	.byte	0x03, 0x19
        /*0066*/ 	.short	0x001c


	//----- nvinfo : EIATTR_PARAM_CBANK
	.align		4
        /*0068*/ 	.byte	0x04, 0x0a
        /*006a*/ 	.short	(.L_183 - .L_182)
	.align		4
.L_182:
        /*006c*/ 	.word	index@(.nv.constant0._Z10sub_kernelPdS_S_i)
        /*0070*/ 	.short	0x0380
        /*0072*/ 	.short	0x001c


	//----- nvinfo : EIATTR_SW_WAR
	.align		4
.L_183:
        /*0074*/ 	.byte	0x04, 0x36
        /*0076*/ 	.short	(.L_185 - .L_184)
.L_184:
        /*0078*/ 	.word	0x00000008
.L_185:


//--------------------- .nv.info._Z10add_kernelPdS_S_i --------------------------
	.section	.nv.info._Z10add_kernelPdS_S_i,"",@"SHT_CUDA_INFO"
	.sectionflags	@""
	.align	4


	//----- nvinfo : EIATTR_CUDA_API_VERSION
	.align		4
        /*0000*/ 	.byte	0x04, 0x37
        /*0002*/ 	.short	(.L_187 - .L_186)
.L_186:
        /*0004*/ 	.word	0x00000082


	//----- nvinfo : EIATTR_KPARAM_INFO
	.align		4
.L_187:
        /*0008*/ 	.byte	0x04, 0x17
        /*000a*/ 	.short	(.L_189 - .L_188)
.L_188:
        /*000c*/ 	.word	0x00000000
        /*0010*/ 	.short	0x0003
        /*0012*/ 	.short	0x0018
        /*0014*/ 	.byte	0x00, 0xf0, 0x11, 0x00


	//----- nvinfo : EIATTR_KPARAM_INFO
	.align		4
.L_189:
        /*0018*/ 	.byte	0x04, 0x17
        /*001a*/ 	.short	(.L_191 - .L_190)
.L_190:
        /*001c*/ 	.word	0x00000000
        /*0020*/ 	.short	0x0002
        /*0022*/ 	.short	0x0010
        /*0024*/ 	.byte	0x00, 0xf5, 0x21, 0x00


	//----- nvinfo : EIATTR_KPARAM_INFO
	.align		4
.L_191:
        /*0028*/ 	.byte	0x04, 0x17
        /*002a*/ 	.short	(.L_193 - .L_192)
.L_192:
        /*002c*/ 	.word	0x00000000
        /*0030*/ 	.short	0x0001
        /*0032*/ 	.short	0x0008
        /*0034*/ 	.byte	0x00, 0xf5, 0x21, 0x00


	//----- nvinfo : EIATTR_KPARAM_INFO
	.align		4
.L_193:
        /*0038*/ 	.byte	0x04, 0x17
        /*003a*/ 	.short	(.L_195 - .L_194)
.L_194:
        /*003c*/ 	.word	0x00000000
        /*0040*/ 	.short	0x0000
        /*0042*/ 	.short	0x0000
        /*0044*/ 	.byte	0x00, 0xf5, 0x21, 0x00


	//----- nvinfo : EIATTR_SPARSE_MMA_MASK
	.align		4
.L_195:
        /*0048*/ 	.byte	0x03, 0x50
        /*004a*/ 	.short	0x0000


	//----- nvinfo : EIATTR_MAXREG_COUNT
	.align		4
        /*004c*/ 	.byte	0x03, 0x1b
        /*004e*/ 	.short	0x00ff


	//----- nvinfo : EIATTR_MERCURY_ISA_VERSION
	.align		4
        /*0050*/ 	.byte	0x03, 0x5f
        /*0052*/ 	.short	0x0101


	//----- nvinfo : EIATTR_VRC_CTA_INIT_COUNT
	.align		4
        /*0054*/ 	.byte	0x02, 0x4a
	.zero		1
	.zero		1


	//----- nvinfo : EIATTR_EXIT_INSTR_OFFSETS
	.align		4
        /*0058*/ 	.byte	0x04, 0x1c
        /*005a*/ 	.short	(.L_197 - .L_196)


	//   ....[0]....
.L_196:
        /*005c*/ 	.word	0x00000070


	//   ....[1]....
        /*0060*/ 	.word	0x00000130


	//----- nvinfo : EIATTR_CBANK_PARAM_SIZE
	.align		4
.L_197:
        /*0064*/ 	.byte	0x03, 0x19
        /*0066*/ 	.short	0x001c


	//----- nvinfo : EIATTR_PARAM_CBANK
	.align		4
        /*0068*/ 	.byte	0x04, 0x0a
        /*006a*/ 	.short	(.L_199 - .L_198)
	.align		4
.L_198:
        /*006c*/ 	.word	index@(.nv.constant0._Z10add_kernelPdS_S_i)
        /*0070*/ 	.short	0x0380
        /*0072*/ 	.short	0x001c


	//----- nvinfo : EIATTR_SW_WAR
	.align		4
.L_199:
        /*0074*/ 	.byte	0x04, 0x36
        /*0076*/ 	.short	(.L_201 - .L_200)
.L_200:
        /*0078*/ 	.word	0x00000008
.L_201:


//--------------------- .nv.callgraph             --------------------------
	.section	.nv.callgraph,"",@"SHT_CUDA_CALLGRAPH"
	.align	4
	.sectionentsize	8
	.align		4
        /*0000*/ 	.word	0x00000000
	.align		4
        /*0004*/ 	.word	0xffffffff
	.align		4
        /*0008*/ 	.word	0x00000000
	.align		4
        /*000c*/ 	.word	0xfffffffe
	.align		4
        /*0010*/ 	.word	0x00000000
	.align		4
        /*0014*/ 	.word	0xfffffffd
	.align		4
        /*0018*/ 	.word	0x00000000
	.align		4
        /*001c*/ 	.word	0xfffffffc


//--------------------- .text._Z10max_kernelPdS_i --------------------------
	.section	.text._Z10max_kernelPdS_i,"ax",@progbits
	.align	128
        .global         _Z10max_kernelPdS_i
        .type           _Z10max_kernelPdS_i,@function
        .size           _Z10max_kernelPdS_i,(.L_x_39 - _Z10max_kernelPdS_i)
        .other          _Z10max_kernelPdS_i,@"STO_CUDA_ENTRY STV_DEFAULT"
_Z10max_kernelPdS_i:
.text._Z10max_kernelPdS_i:
[----:B------:R-:W-:Y:S01]  /*0000*/  LDC R1, c[0x0][0x37c] ;  /* 0x0000df00ff017b82 */ /* 0x000fe20000000800 */
[----:B------:R-:W0:Y:S01]  /*0010*/  S2R R0, SR_TID.X ;  /* 0x0000000000007919 */ /* 0x000e220000002100 */
[----:B------:R-:W1:Y:S06]  /*0020*/  LDCU UR4, c[0x0][0x360] ;  /* 0x00006c00ff0477ac */ /* 0x000e6c0008000800 */
[----:B------:R-:W2:Y:S01]  /*0030*/  LDC R6, c[0x0][0x370] ;  /* 0x0000dc00ff067b82 */ /* 0x000ea20000000800 */
[----:B------:R-:W-:Y:S01]  /*0040*/  BSSY.RECONVERGENT B0, `(.L_x_0) ;  /* 0x000004d000007945 */ /* 0x000fe20003800200 */
[----:B------:R-:W0:Y:S01]  /*0050*/  S2R R5, SR_CTAID.X ;  /* 0x0000000000057919 */ /* 0x000e220000002500 */
[----:B------:R-:W3:Y:S01]  /*0060*/  LDCU UR5, c[0x0][0x390] ;  /* 0x00007200ff0577ac */ /* 0x000ee20008000800 */
[----:B------:R-:W-:-:S02]  /*0070*/  IMAD.MOV.U32 R2, RZ, RZ, -0x1 ;  /* 0xffffffffff027424 */ /* 0x000fc400078e00ff */
[----:B------:R-:W-:Y:S01]  /*0080*/  IMAD.MOV.U32 R3, RZ, RZ, -0x100001 ;  /* 0xffefffffff037424 */ /* 0x000fe200078e00ff */
[----:B------:R-:W4:Y:S01]  /*0090*/  LDCU.64 UR6, c[0x0][0x358] ;  /* 0x00006b00ff0677ac */ /* 0x000f220008000a00 */
[----:B-1----:R-:W-:Y:S02]  /*00a0*/  IMAD.U32 R4, RZ, RZ, UR4 ;  /* 0x00000004ff047e24 */ /* 0x002fe4000f8e00ff */
[----:B--2---:R-:W-:Y:S02]  /*00b0*/  IMAD R6, R6, UR4, RZ ;  /* 0x0000000406067c24 */ /* 0x004fe4000f8e02ff */
[----:B0-----:R-:W-:-:S05]  /*00c0*/  IMAD R9, R5, UR4, R0 ;  /* 0x0000000405097c24 */ /* 0x001fca000f8e0200 */
[----:B---3--:R-:W-:-:S13]  /*00d0*/  ISETP.GE.AND P0, PT, R9, UR5, PT ;  /* 0x0000000509007c0c */ /* 0x008fda000bf06270 */
[----:B----4-:R-:W-:Y:S05]  /*00e0*/  @P0 BRA `(.L_x_1) ;  /* 0x0000000400080947 */ /* 0x010fea0003800000 */
[----:B------:R-:W0:Y:S01]  /*00f0*/  I2F.U32.RP R11, R6 ;  /* 0x00000006000b7306 */ /* 0x000e220000209000 */
[C---:B------:R-:W-:Y:S01]  /*0100*/  IADD3 R7, PT, PT, R6.reuse, R9, RZ ;  /* 0x0000000906077210 */ /* 0x040fe20007ffe0ff */
[----:B------:R-:W-:Y:S01]  /*0110*/  IMAD.MOV R13, RZ, RZ, -R6 ;  /* 0x000000ffff0d7224 */ /* 0x000fe200078e0a06 */
[----:B------:R-:W-:Y:S01]  /*0120*/  ISETP.NE.U32.AND P2, PT, R6, RZ, PT ;  /* 0x000000ff0600720c */ /* 0x000fe20003f45070 */
[----:B------:R-:W-:Y:S01]  /*0130*/  BSSY.RECONVERGENT B1, `(.L_x_2) ;  /* 0x0000028000017945 */ /* 0x000fe20003800200 */
[C---:B------:R-:W-:Y:S02]  /*0140*/  ISETP.GE.AND P0, PT, R7.reuse, UR5, PT ;  /* 0x0000000507007c0c */ /* 0x040fe4000bf06270 */
[----:B------:R-:W-:Y:S02]  /*0150*/  VIMNMX R8, PT, PT, R7, UR5, !PT ;  /* 0x0000000507087c48 */ /* 0x000fe4000ffe0100 */
[----:B------:R-:W-:-:S04]  /*0160*/  SEL R10, RZ, 0x1, P0 ;  /* 0x00000001ff0a7807 */ /* 0x000fc80000000000 */
[----:B------:R-:W-:Y:S01]  /*0170*/  IADD3 R7, PT, PT, R8, -R7, -R10 ;  /* 0x8000000708077210 */ /* 0x000fe20007ffe80a */
[----:B0-----:R-:W0:Y:S02]  /*0180*/  MUFU.RCP R11, R11 ;  /* 0x0000000b000b7308 */ /* 0x001e240000001000 */
[----:B0-----:R-:W-:-:S06]  /*0190*/  VIADD R2, R11, 0xffffffe ;  /* 0x0ffffffe0b027836 */ /* 0x001fcc0000000000 */
[----:B------:R0:W1:Y:S02]  /*01a0*/  F2I.FTZ.U32.TRUNC.NTZ R3, R2 ;  /* 0x0000000200037305 */ /* 0x000064000021f000 */
[----:B0-----:R-:W-:Y:S02]  /*01b0*/  IMAD.MOV.U32 R2, RZ, RZ, RZ ;  /* 0x000000ffff027224 */ /* 0x001fe400078e00ff */
[----:B-1----:R-:W-:-:S04]  /*01c0*/  IMAD R13, R13, R3, RZ ;  /* 0x000000030d0d7224 */ /* 0x002fc800078e02ff */
[----:B------:R-:W-:-:S06]  /*01d0*/  IMAD.HI.U32 R12, R3, R13, R2 ;  /* 0x0000000d030c7227 */ /* 0x000fcc00078e0002 */
[----:B------:R-:W-:-:S04]  /*01e0*/  IMAD.HI.U32 R11, R12, R7, RZ ;  /* 0x000000070c0b7227 */ /* 0x000fc800078e00ff */
[----:B------:R-:W-:-:S04]  /*01f0*/  IMAD.MOV R2, RZ, RZ, -R11 ;  /* 0x000000ffff027224 */ /* 0x000fc800078e0a0b */
[----:B------:R-:W-:Y:S02]  /*0200*/  IMAD R7, R6, R2, R7 ;  /* 0x0000000206077224 */ /* 0x000fe400078e0207 */
[----:B------:R-:W0:Y:S03]  /*0210*/  LDC.64 R2, c[0x0][0x380] ;  /* 0x0000e000ff027b82 */ /* 0x000e260000000a00 */
[----:B------:R-:W-:-:S13]  /*0220*/  ISETP.GE.U32.AND P0, PT, R7, R6, PT ;  /* 0x000000060700720c */ /* 0x000fda0003f06070 */
[----:B------:R-:W-:Y:S02]  /*0230*/  @P0 IMAD.IADD R7, R7, 0x1, -R6 ;  /* 0x0000000107070824 */ /* 0x000fe400078e0a06 */
[----:B------:R-:W-:-:S03]  /*0240*/  @P0 VIADD R11, R11, 0x1 ;  /* 0x000000010b0b0836 */ /* 0x000fc60000000000 */
[----:B------:R-:W-:-:S13]  /*0250*/  ISETP.GE.U32.AND P1, PT, R7, R6, PT ;  /* 0x000000060700720c */ /* 0x000fda0003f26070 */
[----:B------:R-:W-:Y:S02]  /*0260*/  @P1 IADD3 R11, PT, PT, R11, 0x1, RZ ;  /* 0x000000010b0b1810 */ /* 0x000fe40007ffe0ff */
[----:B------:R-:W-:-:S05]  /*0270*/  @!P2 LOP3.LUT R11, RZ, R6, RZ, 0x33, !PT ;  /* 0x00000006ff0ba212 */ /* 0x000fca00078e33ff */
[----:B------:R-:W-:-:S05]  /*0280*/  IMAD.IADD R8, R10, 0x1, R11 ;  /* 0x000000010a087824 */ /* 0x000fca00078e020b */
[C---:B------:R-:W-:Y:S02]  /*0290*/  LOP3.LUT R7, R8.reuse, 0x3, RZ, 0xc0, !PT ;  /* 0x0000000308077812 */ /* 0x040fe400078ec0ff */
[----:B------:R-:W-:Y:S02]  /*02a0*/  ISETP.GE.U32.AND P1, PT, R8, 0x3, PT ;  /* 0x000000030800780c */ /* 0x000fe40003f26070 */
[----:B------:R-:W-:Y:S01]  /*02b0*/  ISETP.NE.AND P0, PT, R7, 0x3, PT ;  /* 0x000000030700780c */ /* 0x000fe20003f05270 */
[----:B------:R-:W-:-:S12]  /*02c0*/  IMAD.MOV.U32 R7, RZ, RZ, -0x800000 ;  /* 0xff800000ff077424 */ /* 0x000fd800078e00ff */
[----:B0-----:R-:W-:Y:S05]  /*02d0*/  @!P0 BRA `(.L_x_3) ;  /* 0x0000000000348947 */ /* 0x001fea0003800000 */
[----:B------:R-:W0:Y:S01]  /*02e0*/  LDC.64 R10, c[0x0][0x380] ;  /* 0x0000e000ff0a7b82 */ /* 0x000e220000000a00 */
[----:B------:R-:W-:-:S05]  /*02f0*/  VIADD R7, R8, 0x1 ;  /* 0x0000000108077836 */ /* 0x000fca0000000000 */
[----:B------:R-:W-:Y:S02]  /*0300*/  LOP3.LUT R8, R7, 0x3, RZ, 0xc0, !PT ;  /* 0x0000000307087812 */ /* 0x000fe400078ec0ff */
[----:B------:R-:W-:-:S03]  /*0310*/  MOV R7, 0xff800000 ;  /* 0xff80000000077802 */ /* 0x000fc60000000f00 */
[----:B------:R-:W-:-:S07]  /*0320*/  IMAD.MOV R8, RZ, RZ, -R8 ;  /* 0x000000ffff087224 */ /* 0x000fce00078e0a08 */
.L_x_4:
[----:B0-----:R-:W-:-:S06]  /*0330*/  IMAD.WIDE R12, R9, 0x8, R10 ;  /* 0x00000008090c7825 */ /* 0x001fcc00078e020a */
[----:B------:R-:W2:Y:S01]  /*0340*/  LDG.E.64 R12, desc[UR6][R12.64] ;  /* 0x000000060c0c7981 */ /* 0x000ea2000c1e1b00 */
[----:B------:R-:W-:Y:S02]  /*0350*/  VIADD R8, R8, 0x1 ;  /* 0x0000000108087836 */ /* 0x000fe40000000000 */
[----:B------:R-:W-:-:S03]  /*0360*/  IMAD.IADD R9, R6, 0x1, R9 ;  /* 0x0000000106097824 */ /* 0x000fc600078e0209 */
[----:B------:R-:W-:Y:S01]  /*0370*/  ISETP.NE.AND P0, PT, R8, RZ, PT ;  /* 0x000000ff0800720c */ /* 0x000fe20003f05270 */
[----:B--2---:R-:W0:Y:S02]  /*0380*/  F2F.F32.F64 R14, R12 ;  /* 0x0000000c000e7310 */ /* 0x004e240000301000 */
[----:B0-----:R-:W-:-:S10]  /*0390*/  FMNMX R7, R14, R7, !PT ;  /* 0x000000070e077209 */ /* 0x001fd40007800000 */
[----:B------:R-:W-:Y:S05]  /*03a0*/  @P0 BRA `(.L_x_4) ;  /* 0xfffffffc00e00947 */ /* 0x000fea000383ffff */
.L_x_3:
[----:B------:R-:W-:Y:S05]  /*03b0*/  BSYNC.RECONVERGENT B1 ;  /* 0x0000000000017941 */ /* 0x000fea0003800200 */
.L_x_2:
[----:B------:R-:W-:Y:S04]  /*03c0*/  BSSY.RECONVERGENT B1, `(.L_x_5) ;  /* 0x0000013000017945 */ /* 0x000fe80003800200 */
[----:B------:R-:W-:Y:S05]  /*03d0*/  @!P1 BRA `(.L_x_6) ;  /* 0x0000000000449947 */ /* 0x000fea0003800000 */
.L_x_7:
[----:B------:R-:W-:-:S04]  /*03e0*/  IMAD.WIDE R10, R9, 0x8, R2 ;  /* 0x00000008090a7825 */ /* 0x000fc800078e0202 */
[C---:B------:R-:W-:Y:S02]  /*03f0*/  IMAD.WIDE R12, R6.reuse, 0x8, R10 ;  /* 0x00000008060c7825 */ /* 0x040fe400078e020a */
[----:B------:R-:W2:Y:S02]  /*0400*/  LDG.E.64 R10, desc[UR6][R10.64] ;  /* 0x000000060a0a7981 */ /* 0x000ea4000c1e1b00 */
[C---:B------:R-:W-:Y:S02]  /*0410*/  IMAD.WIDE R14, R6.reuse, 0x8, R12 ;  /* 0x00000008060e7825 */ /* 0x040fe400078e020c */
[----:B------:R-:W3:Y:S02]  /*0420*/  LDG.E.64 R12, desc[UR6][R12.64] ;  /* 0x000000060c0c7981 */ /* 0x000ee4000c1e1b00 */
[C---:B------:R-:W-:Y:S02]  /*0430*/  IMAD.WIDE R16, R6.reuse, 0x8, R14 ;  /* 0x0000000806107825 */ /* 0x040fe400078e020e */
[----:B------:R-:W4:Y:S04]  /*0440*/  LDG.E.64 R14, desc[UR6][R14.64] ;  /* 0x000000060e0e7981 */ /* 0x000f28000c1e1b00 */
[----:B------:R-:W5:Y:S01]  /*0450*/  LDG.E.64 R16, desc[UR6][R16.64] ;  /* 0x0000000610107981 */ /* 0x000f62000c1e1b00 */
[----:B------:R-:W-:-:S04]  /*0460*/  LEA R9, R6, R9, 0x2 ;  /* 0x0000000906097211 */ /* 0x000fc800078e10ff */
[----:B------:R-:W-:Y:S01]  /*0470*/  ISETP.GE.AND P0, PT, R9, UR5, PT ;  /* 0x0000000509007c0c */ /* 0x000fe2000bf06270 */
[----:B--2---:R-:W-:Y:S08]  /*0480*/  F2F.F32.F64 R8, R10 ;  /* 0x0000000a00087310 */ /* 0x004ff00000301000 */
[----:B---3--:R-:W0:Y:S08]  /*0490*/  F2F.F32.F64 R18, R12 ;  /* 0x0000000c00127310 */ /* 0x008e300000301000 */
[----:B----4-:R-:W-:Y:S08]  /*04a0*/  F2F.F32.F64 R20, R14 ;  /* 0x0000000e00147310 */ /* 0x010ff00000301000 */
[----:B-----5:R-:W1:Y:S01]  /*04b0*/  F2F.F32.F64 R19, R16 ;  /* 0x0000001000137310 */ /* 0x020e620000301000 */
[----:B0-----:R-:W-:-:S04]  /*04c0*/  FMNMX3 R7, R7, R8, R18, !PT ;  /* 0x0000000807077276 */ /* 0x001fc80007800012 */
[----:B-1----:R-:W-:Y:S01]  /*04d0*/  FMNMX3 R7, R7, R20, R19, !PT ;  /* 0x0000001407077276 */ /* 0x002fe20007800013 */
[----:B------:R-:W-:Y:S06]  /*04e0*/  @!P0 BRA `(.L_x_7) ;  /* 0xfffffffc00bc8947 */ /* 0x000fec000383ffff */
.L_x_6:
[----:B------:R-:W-:Y:S05]  /*04f0*/  BSYNC.RECONVERGENT B1 ;  /* 0x0000000000017941 */ /* 0x000fea0003800200 */
.L_x_5:
[----:B------:R0:W1:Y:S02]  /*0500*/  F2F.F64.F32 R2, R7 ;  /* 0x0000000700027310 */ /* 0x0000640000201800 */
.L_x_1:
[----:B------:R-:W-:Y:S05]  /*0510*/  BSYNC.RECONVERGENT B0 ;  /* 0x0000000000007941 */ /* 0x000fea0003800200 */
.L_x_0:
[----:B------:R-:W2:Y:S01]  /*0520*/  S2UR UR5, SR_CgaCtaId ;  /* 0x00000000000579c3 */ /* 0x000ea20000008800 */
[----:B-1----:R-:W1:Y:S01]  /*0530*/  F2I.F64.TRUNC R2, R2 ;  /* 0x0000000200027311 */ /* 0x002e62000030d100 */
[----:B------:R-:W-:Y:S01]  /*0540*/  UMOV UR4, 0x400 ;  /* 0x0000040000047882 */ /* 0x000fe20000000000 */
[----:B------:R-:W-:Y:S02]  /*0550*/  ISETP.GE.U32.AND P1, PT, R4, 0x2, PT ;  /* 0x000000020400780c */ /* 0x000fe40003f26070 */
[----:B------:R-:W-:Y:S01]  /*0560*/  ISETP.NE.AND P0, PT, R0, RZ, PT ;  /* 0x000000ff0000720c */ /* 0x000fe20003f05270 */
[----:B--2---:R-:W-:-:S06]  /*0570*/  ULEA UR4, UR5, UR4, 0x18 ;  /* 0x0000000405047291 */ /* 0x004fcc000f8ec0ff */
[----:B0-----:R-:W-:-:S05]  /*0580*/  LEA R7, R0, UR4, 0x2 ;  /* 0x0000000400077c11 */ /* 0x001fca000f8e10ff */
[----:B-1----:R0:W-:Y:S01]  /*0590*/  STS [R7], R2 ;  /* 0x0000000207007388 */ /* 0x0021e20000000800 */
[----:B------:R-:W-:Y:S06]  /*05a0*/  BAR.SYNC.DEFER_BLOCKING 0x0 ;  /* 0x0000000000007b1d */ /* 0x000fec0000010000 */
[----:B------:R-:W-:Y:S05]  /*05b0*/  @!P1 BRA `(.L_x_8) ;  /* 0x0000000000389947 */ /* 0x000fea0003800000 */
.L_x_9:
[----:B------:R-:W-:-:S04]  /*05c0*/  SHF.R.U32.HI R6, RZ, 0x1, R4 ;  /* 0x00000001ff067819 */ /* 0x000fc80000011604 */
[----:B------:R-:W-:-:S13]  /*05d0*/  ISETP.GE.U32.AND P1, PT, R0, R6, PT ;  /* 0x000000060000720c */ /* 0x000fda0003f26070 */
[----:B------:R-:W-:Y:S01]  /*05e0*/  @!P1 IMAD R3, R6, 0x4, R7 ;  /* 0x0000000406039824 */ /* 0x000fe200078e0207 */
[----:B0-----:R-:W0:Y:S05]  /*05f0*/  @!P1 LDS R2, [R7] ;  /* 0x0000000007029984 */ /* 0x001e2a0000000800 */
[----:B------:R-:W1:Y:S01]  /*0600*/  @!P1 LDS R3, [R3] ;  /* 0x0000000003039984 */ /* 0x000e620000000800 */
[----:B0-----:R-:W-:Y:S02]  /*0610*/  @!P1 I2FP.F32.S32 R2, R2 ;  /* 0x0000000200029245 */ /* 0x001fe40000201400 */
[----:B-1----:R-:W-:-:S04]  /*0620*/  @!P1 I2FP.F32.S32 R9, R3 ;  /* 0x0000000300099245 */ /* 0x002fc80000201400 */
[----:B------:R-:W-:-:S06]  /*0630*/  @!P1 FMNMX R2, R2, R9, !PT ;  /* 0x0000000902029209 */ /* 0x000fcc0007800000 */
[----:B------:R-:W0:Y:S02]  /*0640*/  @!P1 F2I.TRUNC.NTZ R2, R2 ;  /* 0x0000000200029305 */ /* 0x000e24000020f100 */
[----:B0-----:R1:W-:Y:S01]  /*0650*/  @!P1 STS [R7], R2 ;  /* 0x0000000207009388 */ /* 0x0013e20000000800 */
[----:B------:R-:W-:Y:S01]  /*0660*/  BAR.SYNC.DEFER_BLOCKING 0x0 ;  /* 0x0000000000007b1d */ /* 0x000fe20000010000 */
[----:B------:R-:W-:Y:S01]  /*0670*/  ISETP.GT.U32.AND P1, PT, R4, 0x3, PT ;  /* 0x000000030400780c */ /* 0x000fe20003f24070 */
[----:B------:R-:W-:-:S12]  /*0680*/  IMAD.MOV.U32 R4, RZ, RZ, R6 ;  /* 0x000000ffff047224 */ /* 0x000fd800078e0006 */
[----:B-1----:R-:W-:Y:S05]  /*0690*/  @P1 BRA `(.L_x_9) ;  /* 0xfffffffc00c81947 */ /* 0x002fea000383ffff */
.L_x_8:
[----:B------:R-:W-:Y:S05]  /*06a0*/  @P0 EXIT ;  /* 0x000000000000094d */ /* 0x000fea0003800000 */
[----:B------:R-:W1:Y:S01]  /*06b0*/  S2UR UR5, SR_CgaCtaId ;  /* 0x00000000000579c3 */ /* 0x000e620000008800 */
[----:B------:R-:W-:-:S07]  /*06c0*/  UMOV UR4, 0x400 ;  /* 0x0000040000047882 */ /* 0x000fce0000000000 */
[----:B0-----:R-:W0:Y:S01]  /*06d0*/  LDC.64 R6, c[0x0][0x388] ;  /* 0x0000e200ff067b82 */ /* 0x001e220000000a00 */
[----:B-1----:R-:W-:Y:S01]  /*06e0*/  ULEA UR4, UR5, UR4, 0x18 ;  /* 0x0000000405047291 */ /* 0x002fe2000f8ec0ff */
[----:B0-----:R-:W-:-:S08]  /*06f0*/  IMAD.WIDE.U32 R4, R5, 0x8, R6 ;  /* 0x0000000805047825 */ /* 0x001fd000078e0006 */
[----:B------:R-:W0:Y:S02]  /*0700*/  LDS R2, [UR4] ;  /* 0x00000004ff027984 */ /* 0x000e240008000800 */
[----:B0-----:R-:W0:Y:S02]  /*0710*/  I2F.F64 R2, R2 ;  /* 0x0000000200027312 */ /* 0x001e240000201c00 */
[----:B0-----:R-:W-:Y:S01]  /*0720*/  STG.E.64 desc[UR6][R4.64], R2 ;  /* 0x0000000204007986 */ /* 0x001fe2000c101b06 */
[----:B------:R-:W-:Y:S05]  /*0730*/  EXIT ;  /* 0x000000000000794d */ /* 0x000fea0003800000 */
.L_x_10:
[----:B------:R-:W-:-:S00]  /*0740*/  BRA `(.L_x_10) ;  /* 0xfffffffc00fc7947 */ /* 0x000fc0000383ffff */
[----:B------:R-:W-:-:S00]  /*0750*/  NOP ;  /* 0x0000000000007918 */ /* 0x000fc00000000000 */
        /* <DEDUP_REMOVED lines=10> */
.L_x_39:


//--------------------- .text._Z14sigmoid_kernelPdS_i --------------------------
	.section	.text._Z14sigmoid_kernelPdS_i,"ax",@progbits
	.align	128
        .global         _Z14sigmoid_kernelPdS_i
        .type           _Z14sigmoid_kernelPdS_i,@function
        .size           _Z14sigmoid_kernelPdS_i,(.L_x_36 - _Z14sigmoid_kernelPdS_i)
        .other          _Z14sigmoid_kernelPdS_i,@"STO_CUDA_ENTRY STV_DEFAULT"
_Z14sigmoid_kernelPdS_i:
.text._Z14sigmoid_kernelPdS_i:
[----:B------:R-:W-:Y:S01]  /*0000*/  LDC R1, c[0x0][0x37c] ;  /* 0x0000df00ff017b82 */ /* 0x000fe20000000800 */
[----:B------:R-:W0:Y:S07]  /*0010*/  S2R R3, SR_TID.X ;  /* 0x0000000000037919 */ /* 0x000e2e0000002100 */
[----:B------:R-:W0:Y:S01]  /*0020*/  S2UR UR4, SR_CTAID.X ;  /* 0x00000000000479c3 */ /* 0x000e220000002500 */
[----:B------:R-:W1:Y:S07]  /*0030*/  LDCU UR5, c[0x0][0x390] ;  /* 0x00007200ff0577ac */ /* 0x000e6e0008000800 */
[----:B------:R-:W0:Y:S02]  /*0040*/  LDC R0, c[0x0][0x360] ;  /* 0x0000d800ff007b82 */ /* 0x000e240000000800 */
[----:B0-----:R-:W-:-:S05]  /*0050*/  IMAD R0, R0, UR4, R3 ;  /* 0x0000000400007c24 */ /* 0x001fca000f8e0203 */
[----:B-1----:R-:W-:-:S13]  /*0060*/  ISETP.GE.AND P0, PT, R0, UR5, PT ;  /* 0x0000000500007c0c */ /* 0x002fda000bf06270 */
[----:B------:R-:W-:Y:S05]  /*0070*/  @P0 EXIT ;  /* 0x000000000000094d */ /* 0x000fea0003800000 */
[----:B------:R-:W0:Y:S01]  /*0080*/  LDC.64 R2, c[0x0][0x380] ;  /* 0x0000e000ff027b82 */ /* 0x000e220000000a00 */
[----:B------:R-:W1:Y:S01]  /*0090*/  LDCU.64 UR4, c[0x0][0x358] ;  /* 0x00006b00ff0477ac */ /* 0x000e620008000a00 */
[----:B0-----:R-:W-:-:S06]  /*00a0*/  IMAD.WIDE R2, R0, 0x8, R2 ;  /* 0x0000000800027825 */ /* 0x001fcc00078e0202 */
[----:B-1----:R-:W2:Y:S01]  /*00b0*/  LDG.E.64 R2, desc[UR4][R2.64] ;  /* 0x0000000402027981 */ /* 0x002ea2000c1e1b00 */
[----:B------:R-:W-:Y:S01]  /*00c0*/  IMAD.MOV.U32 R5, RZ, RZ, 0x3bbb989d ;  /* 0x3bbb989dff057424 */ /* 0x000fe200078e00ff */
[----:B------:R-:W-:Y:S01]  /*00d0*/  BSSY.RECONVERGENT B0, `(.L_x_11) ;  /* 0x000001a000007945 */ /* 0x000fe20003800200 */
[----:B------:R-:W-:Y:S01]  /*00e0*/  IMAD.MOV.U32 R6, RZ, RZ, 0x437c0000 ;  /* 0x437c0000ff067424 */ /* 0x000fe200078e00ff */
[----:B--2---:R-:W0:Y:S02]  /*00f0*/  F2F.F32.F64 R4, R2 ;  /* 0x0000000200047310 */ /* 0x004e240000301000 */
[----:B0-----:R-:W-:-:S04]  /*0100*/  FFMA.SAT R5, R4, -R5, 0.5 ;  /* 0x3f00000004057423 */ /* 0x001fc80000002805 */
[----:B------:R-:W-:-:S04]  /*0110*/  FFMA.RM R5, R5, R6, 12582913 ;  /* 0x4b40000105057423 */ /* 0x000fc80000004006 */
[C---:B------:R-:W-:Y:S01]  /*0120*/  FADD R7, R5.reuse, -12583039 ;  /* 0xcb40007f05077421 */ /* 0x040fe20000000000 */
[----:B------:R-:W-:-:S03]  /*0130*/  SHF.L.U32 R5, R5, 0x17, RZ ;  /* 0x0000001705057819 */ /* 0x000fc600000006ff */
[----:B------:R-:W-:-:S04]  /*0140*/  FFMA R7, R4, -1.4426950216293334961, -R7 ;  /* 0xbfb8aa3b04077823 */ /* 0x000fc80000000807 */
[----:B------:R-:W-:-:S06]  /*0150*/  FFMA R10, R4, -1.925963033500011079e-08, R7 ;  /* 0xb2a57060040a7823 */ /* 0x000fcc0000000007 */
[----:B------:R-:W0:Y:S02]  /*0160*/  MUFU.EX2 R10, R10 ;  /* 0x0000000a000a7308 */ /* 0x000e240000000800 */
[----:B0-----:R-:W-:-:S06]  /*0170*/  FMUL R11, R5, R10 ;  /* 0x0000000a050b7220 */ /* 0x001fcc0000400000 */
[----:B------:R-:W0:Y:S02]  /*0180*/  F2F.F64.F32 R2, R11 ;  /* 0x0000000b00027310 */ /* 0x000e240000201800 */
[----:B0-----:R-:W-:-:S06]  /*0190*/  DADD R4, R2, 1 ;  /* 0x3ff0000002047429 */ /* 0x001fcc0000000000 */
[----:B------:R-:W0:Y:S04]  /*01a0*/  MUFU.RCP64H R3, R5 ;  /* 0x0000000500037308 */ /* 0x000e280000001800 */
[----:B------:R-:W-:-:S05]  /*01b0*/  VIADD R2, R5, 0x300402 ;  /* 0x0030040205027836 */ /* 0x000fca0000000000 */
[----:B------:R-:W-:Y:S01]  /*01c0*/  FSETP.GEU.AND P0, PT, |R2|, 5.8789094863358348022e-39, PT ;  /* 0x004004020200780b */ /* 0x000fe20003f0e200 */
[----:B0-----:R-:W-:-:S08]  /*01d0*/  DFMA R6, -R4, R2, 1 ;  /* 0x3ff000000406742b */ /* 0x001fd00000000102 */
[----:B------:R-:W-:-:S08]  /*01e0*/  DFMA R6, R6, R6, R6 ;  /* 0x000000060606722b */ /* 0x000fd00000000006 */
[----:B------:R-:W-:-:S08]  /*01f0*/  DFMA R6, R2, R6, R2 ;  /* 0x000000060206722b */ /* 0x000fd00000000002 */
[----:B------:R-:W-:-:S08]  /*0200*/  DFMA R8, -R4, R6, 1 ;  /* 0x3ff000000408742b */ /* 0x000fd00000000106 */
[----:B------:R-:W-:Y:S01]  /*0210*/  DFMA R6, R6, R8, R6 ;  /* 0x000000080606722b */ /* 0x000fe20000000006 */
[----:B------:R-:W-:Y:S10]  /*0220*/  @P0 BRA `(.L_x_12) ;  /* 0x0000000000100947 */ /* 0x000ff40003800000 */
[----:B------:R-:W-:-:S04]  /*0230*/  LOP3.LUT R2, R5, 0x7fffffff, RZ, 0xc0, !PT ;  /* 0x7fffffff05027812 */ /* 0x000fc800078ec0ff */
[----:B------:R-:W-:Y:S02]  /*0240*/  IADD3 R8, PT, PT, R2, -0x100000, RZ ;  /* 0xfff0000002087810 */ /* 0x000fe40007ffe0ff */
[----:B------:R-:W-:-:S07]  /*0250*/  MOV R2, 0x270 ;  /* 0x0000027000027802 */ /* 0x000fce0000000f00 */
[----:B------:R-:W-:Y:S05]  /*0260*/  CALL.REL.NOINC `($__internal_0_$__cuda_sm20_dblrcp_rn_slowpath_v3) ;  /* 0x0000000000147944 */ /* 0x000fea0003c00000 */
.L_x_12:
[----:B------:R-:W-:Y:S05]  /*0270*/  BSYNC.RECONVERGENT B0 ;  /* 0x0000000000007941 */ /* 0x000fea0003800200 */
.L_x_11:
[----:B------:R-:W0:Y:S02]  /*0280*/  LDC.64 R2, c[0x0][0x388] ;  /* 0x0000e200ff027b82 */ /* 0x000e240000000a00 */
[----:B0-----:R-:W-:-:S05]  /*0290*/  IMAD.WIDE R2, R0, 0x8, R2 ;  /* 0x0000000800027825 */ /* 0x001fca00078e0202 */
[----:B------:R-:W-:Y:S01]  /*02a0*/  STG.E.64 desc[UR4][R2.64], R6 ;  /* 0x0000000602007986 */ /* 0x000fe2000c101b04 */
[----:B------:R-:W-:Y:S05]  /*02b0*/  EXIT ;  /* 0x000000000000794d */ /* 0x000fea0003800000 */
        .weak           $__internal_0_$__cuda_sm20_dblrcp_rn_slowpath_v3
        .type           $__internal_0_$__cuda_sm20_dblrcp_rn_slowpath_v3,@function
        .size           $__internal_0_$__cuda_sm20_dblrcp_rn_slowpath_v3,(.L_x_36 - $__internal_0_$__cuda_sm20_dblrcp_rn_slowpath_v3)
$__internal_0_$__cuda_sm20_dblrcp_rn_slowpath_v3:
[----:B------:R-:W-:Y:S01]  /*02c0*/  DSETP.GTU.AND P0, PT, |R4|, +INF , PT ;  /* 0x7ff000000400742a */ /* 0x000fe20003f0c200 */
[----:B------:R-:W-:-:S13]  /*02d0*/  BSSY.RECONVERGENT B1, `(.L_x_13) ;  /* 0x0000023000017945 */ /* 0x000fda0003800200 */
[----:B------:R-:W-:Y:S05]  /*02e0*/  @P0 BRA `(.L_x_14) ;  /* 0x00000000007c0947 */ /* 0x000fea0003800000 */
[----:B------:R-:W-:-:S05]  /*02f0*/  LOP3.LUT R3, R5, 0x7fffffff, RZ, 0xc0, !PT ;  /* 0x7fffffff05037812 */ /* 0x000fca00078ec0ff */
[----:B------:R-:W-:-:S05]  /*0300*/  VIADD R6, R3, 0xffffffff ;  /* 0xffffffff03067836 */ /* 0x000fca0000000000 */
[----:B------:R-:W-:-:S13]  /*0310*/  ISETP.GE.U32.AND P0, PT, R6, 0x7fefffff, PT ;  /* 0x7fefffff0600780c */ /* 0x000fda0003f06070 */
[----:B------:R-:W-:Y:S02]  /*0320*/  @P0 LOP3.LUT R7, R5, 0x7ff00000, RZ, 0x3c, !PT ;  /* 0x7ff0000005070812 */ /* 0x000fe400078e3cff */
[----:B------:R-:W-:Y:S01]  /*0330*/  @P0 MOV R6, RZ ;  /* 0x000000ff00060202 */ /* 0x000fe20000000f00 */
[----:B------:R-:W-:Y:S06]  /*0340*/  @P0 BRA `(.L_x_15) ;  /* 0x00000000006c0947 */ /* 0x000fec0003800000 */
[----:B------:R-:W-:-:S13]  /*0350*/  ISETP.GE.U32.AND P0, PT, R3, 0x1000001, PT ;  /* 0x010000010300780c */ /* 0x000fda0003f06070 */
[----:B------:R-:W-:Y:S05]  /*0360*/  @!P0 BRA `(.L_x_16) ;  /* 0x0000000000348947 */ /* 0x000fea0003800000 */
[----:B------:R-:W-:Y:S01]  /*0370*/  VIADD R7, R5, 0xc0200000 ;  /* 0xc020000005077836 */ /* 0x000fe20000000000 */
[----:B------:R-:W-:-:S03]  /*0380*/  MOV R6, R4 ;  /* 0x0000000400067202 */ /* 0x000fc60000000f00 */
[----:B------:R-:W0:Y:S03]  /*0390*/  MUFU.RCP64H R9, R7 ;  /* 0x0000000700097308 */ /* 0x000e260000001800 */
[----:B0-----:R-:W-:-:S08]  /*03a0*/  DFMA R10, -R6, R8, 1 ;  /* 0x3ff00000060a742b */ /* 0x001fd00000000108 */
[----:B------:R-:W-:-:S08]  /*03b0*/  DFMA R10, R10, R10, R10 ;  /* 0x0000000a0a0a722b */ /* 0x000fd0000000000a */
[----:B------:R-:W-:-:S08]  /*03c0*/  DFMA R10, R8, R10, R8 ;  /* 0x0000000a080a722b */ /* 0x000fd00000000008 */
[----:B------:R-:W-:-:S08]  /*03d0*/  DFMA R8, -R6, R10, 1 ;  /* 0x3ff000000608742b */ /* 0x000fd0000000010a */
[----:B------:R-:W-:-:S08]  /*03e0*/  DFMA R8, R10, R8, R10 ;  /* 0x000000080a08722b */ /* 0x000fd0000000000a */
[----:B------:R-:W-:-:S08]  /*03f0*/  DMUL R8, R8, 2.2250738585072013831e-308 ;  /* 0x0010000008087828 */ /* 0x000fd00000000000 */
[----:B------:R-:W-:-:S08]  /*0400*/  DFMA R4, -R4, R8, 1 ;  /* 0x3ff000000404742b */ /* 0x000fd00000000108 */
[----:B------:R-:W-:-:S08]  /*0410*/  DFMA R4, R4, R4, R4 ;  /* 0x000000040404722b */ /* 0x000fd00000000004 */
[----:B------:R-:W-:Y:S01]  /*0420*/  DFMA R6, R8, R4, R8 ;  /* 0x000000040806722b */ /* 0x000fe20000000008 */
[----:B------:R-:W-:Y:S10]  /*0430*/  BRA `(.L_x_15) ;  /* 0x0000000000307947 */ /* 0x000ff40003800000 */
.L_x_16:
[----:B------:R-:W-:Y:S01]  /*0440*/  DMUL R4, R4, 8.11296384146066816958e+31 ;  /* 0x4690000004047828 */ /* 0x000fe20000000000 */
[----:B------:R-:W-:-:S05]  /*0450*/  IMAD.MOV.U32 R6, RZ, RZ, R8 ;  /* 0x000000ffff067224 */ /* 0x000fca00078e0008 */
[----:B------:R-:W0:Y:S02]  /*0460*/  MUFU.RCP64H R7, R5 ;  /* 0x0000000500077308 */ /* 0x000e240000001800 */
[----:B0-----:R-:W-:-:S08]  /*0470*/  DFMA R8, -R4, R6, 1 ;  /* 0x3ff000000408742b */ /* 0x001fd00000000106 */
[----:B------:R-:W-:-:S08]  /*0480*/  DFMA R8, R8, R8, R8 ;  /* 0x000000080808722b */ /* 0x000fd00000000008 */
[----:B------:R-:W-:-:S08]  /*0490*/  DFMA R8, R6, R8, R6 ;  /* 0x000000080608722b */ /* 0x000fd00000000006 */
[----:B------:R-:W-:-:S08]  /*04a0*/  DFMA R6, -R4, R8, 1 ;  /* 0x3ff000000406742b */ /* 0x000fd00000000108 */
[----:B------:R-:W-:-:S08]  /*04b0*/  DFMA R6, R8, R6, R8 ;  /* 0x000000060806722b */ /* 0x000fd00000000008 */
[----:B------:R-:W-:Y:S01]  /*04c0*/  DMUL R6, R6, 8.11296384146066816958e+31 ;  /* 0x4690000006067828 */ /* 0x000fe20000000000 */
[----:B------:R-:W-:Y:S10]  /*04d0*/  BRA `(.L_x_15) ;  /* 0x0000000000087947 */ /* 0x000ff40003800000 */
.L_x_14:
[----:B------:R-:W-:Y:S02]  /*04e0*/  LOP3.LUT R7, R5, 0x80000, RZ, 0xfc, !PT ;  /* 0x0008000005077812 */ /* 0x000fe400078efcff */
[----:B------:R-:W-:-:S07]  /*04f0*/  MOV R6, R4 ;  /* 0x0000000400067202 */ /* 0x000fce0000000f00 */
.L_x_15:
[----:B------:R-:W-:Y:S05]  /*0500*/  BSYNC.RECONVERGENT B1 ;  /* 0x0000000000017941 */ /* 0x000fea0003800200 */
.L_x_13:
[----:B------:R-:W-:-:S04]  /*0510*/  MOV R3, 0x0 ;  /* 0x0000000000037802 */ /* 0x000fc80000000f00 */
[----:B------:R-:W-:Y:S05]  /*0520*/  RET.REL.NODEC R2 `(_Z14sigmoid_kernelPdS_i) ;  /* 0xfffffff802b47950 */ /* 0x000fea0003c3ffff */
.L_x_17:
        /* <DEDUP_REMOVED lines=13> */
.L_x_36:


//--------------------- .text._Z11relu_kernelPdS_i --------------------------
	.section	.text._Z11relu_kernelPdS_i,"ax",@progbits
	.align	128
        .global         _Z11relu_kernelPdS_i
        .type           _Z11relu_kernelPdS_i,@function
        .size           _Z11relu_kernelPdS_i,(.L_x_41 - _Z11relu_kernelPdS_i)
        .other          _Z11relu_kernelPdS_i,@"STO_CUDA_ENTRY STV_DEFAULT"
_Z11relu_kernelPdS_i:
.text._Z11relu_kernelPdS_i:
        /* <DEDUP_REMOVED lines=11> */
[----:B-1----:R-:W2:Y:S02]  /*00b0*/  LDG.E.64 R2, desc[UR4][R2.64] ;  /* 0x0000000402027981 */ /* 0x002ea4000c1e1b00 */
[----:B--2---:R-:W-:-:S14]  /*00c0*/  DSETP.GEU.AND P0, PT, R2, RZ, PT ;  /* 0x000000ff0200722a */ /* 0x004fdc0003f0e000 */
[----:B------:R-:W0:Y:S02]  /*00d0*/  @!P0 LDC.64 R4, c[0x0][0x388] ;  /* 0x0000e200ff048b82 */ /* 0x000e240000000a00 */
[----:B0-----:R-:W-:-:S05]  /*00e0*/  @!P0 IMAD.WIDE R4, R7, 0x8, R4 ;  /* 0x0000000807048825 */ /* 0x001fca00078e0204 */
[----:B------:R0:W-:Y:S01]  /*00f0*/  @!P0 STG.E.64 desc[UR4][R4.64], RZ ;  /* 0x000000ff04008986 */ /* 0x0001e2000c101b04 */
[----:B------:R-:W-:Y:S05]  /*0100*/  @!P0 EXIT ;  /* 0x000000000000894d */ /* 0x000fea0003800000 */
[----:B0-----:R-:W0:Y:S02]  /*0110*/  LDC.64 R4, c[0x0][0x388] ;  /* 0x0000e200ff047b82 */ /* 0x001e240000000a00 */
[----:B0-----:R-:W-:-:S05]  /*0120*/  IMAD.WIDE R4, R7, 0x8, R4 ;  /* 0x0000000807047825 */ /* 0x001fca00078e0204 */
[----:B------:R-:W-:Y:S01]  /*0130*/  STG.E.64 desc[UR4][R4.64], R2 ;  /* 0x0000000204007986 */ /* 0x000fe2000c101b04 */
[----:B------:R-:W-:Y:S05]  /*0140*/  EXIT ;  /* 0x000000000000794d */ /* 0x000fea0003800000 */
.L_x_18:
        /* <DEDUP_REMOVED lines=11> */
.L_x_41:


//--------------------- .text._Z10log_kernelPdS_i --------------------------
	.section	.text._Z10log_kernelPdS_i,"ax",@progbits
	.align	128
        .global         _Z10log_kernelPdS_i
        .type           _Z10log_kernelPdS_i,@function
        .size           _Z10log_kernelPdS_i,(.L_x_42 - _Z10log_kernelPdS_i)
        .other          _Z10log_kernelPdS_i,@"STO_CUDA_ENTRY STV_DEFAULT"
_Z10log_kernelPdS_i:
.text._Z10log_kernelPdS_i:
        /* <DEDUP_REMOVED lines=12> */
[----:B------:R-:W-:Y:S01]  /*00c0*/  HFMA2 R7, -RZ, RZ, 1.443359375, -0.2030029296875 ;  /* 0x3dc6b27fff077431 */ /* 0x000fe200000001ff */
[----:B--2---:R0:W1:Y:S02]  /*00d0*/  F2F.F32.F64 R6, R2 ;  /* 0x0000000200067310 */ /* 0x0040640000301000 */
[----:B0-----:R-:W-:Y:S02]  /*00e0*/  MOV R3, 0x7f800000 ;  /* 0x7f80000000037802 */ /* 0x001fe40000000f00 */
[----:B-1----:R-:W-:-:S04]  /*00f0*/  FSETP.GEU.AND P0, PT, R6, 1.175494350822287508e-38, PT ;  /* 0x008000000600780b */ /* 0x002fc80003f0e000 */
[----:B------:R-:W-:-:S09]  /*0100*/  FSEL R2, RZ, -23, P0 ;  /* 0xc1b80000ff027808 */ /* 0x000fd20000000000 */
[----:B------:R-:W-:-:S05]  /*0110*/  @!P0 FMUL R6, R6, 8388608 ;  /* 0x4b00000006068820 */ /* 0x000fca0000400000 */
[C---:B------:R-:W-:Y:S02]  /*0120*/  IADD3 R4, PT, PT, R6.reuse, -0x3f3504f3, RZ ;  /* 0xc0cafb0d06047810 */ /* 0x040fe40007ffe0ff */
[----:B------:R-:W-:Y:S02]  /*0130*/  ISETP.GT.U32.AND P0, PT, R6, 0x7f7fffff, PT ;  /* 0x7f7fffff0600780c */ /* 0x000fe40003f04070 */
[----:B------:R-:W-:-:S04]  /*0140*/  LOP3.LUT R5, R4, 0xff800000, RZ, 0xc0, !PT ;  /* 0xff80000004057812 */ /* 0x000fc800078ec0ff */
[-C--:B------:R-:W-:Y:S02]  /*0150*/  IADD3 R4, PT, PT, R6, -R5.reuse, RZ ;  /* 0x8000000506047210 */ /* 0x080fe40007ffe0ff */
[----:B------:R-:W-:-:S03]  /*0160*/  I2FP.F32.S32 R5, R5 ;  /* 0x0000000500057245 */ /* 0x000fc60000201400 */
[----:B------:R-:W-:Y:S02]  /*0170*/  FADD R4, R4, -1 ;  /* 0xbf80000004047421 */ /* 0x000fe40000000000 */
[----:B------:R-:W-:Y:S02]  /*0180*/  FFMA R2, R5, 1.1920928955078125e-07, R2 ;  /* 0x3400000005027823 */ /* 0x000fe40000000002 */
[----:B------:R-:W-:-:S04]  /*0190*/  FFMA R7, R4, R7, -0.16845393180847167969 ;  /* 0xbe2c7f3004077423 */ /* 0x000fc80000000007 */
[----:B------:R-:W-:-:S04]  /*01a0*/  FFMA R7, R4, R7, 0.1716887056827545166 ;  /* 0x3e2fcf2a04077423 */ /* 0x000fc80000000007 */
[----:B------:R-:W-:-:S04]  /*01b0*/  FFMA R7, R4, R7, -0.17900948226451873779 ;  /* 0xbe374e4304077423 */ /* 0x000fc80000000007 */
[----:B------:R-:W-:-:S04]  /*01c0*/  FFMA R7, R4, R7, 0.20512372255325317383 ;  /* 0x3e520bf404077423 */ /* 0x000fc80000000007 */
[----:B------:R-:W-:-:S04]  /*01d0*/  FFMA R7, R4, R7, -0.24046532809734344482 ;  /* 0xbe763c8b04077423 */ /* 0x000fc80000000007 */
[----:B------:R-:W-:-:S04]  /*01e0*/  FFMA R7, R4, R7, 0.28857114911079406738 ;  /* 0x3e93bf9904077423 */ /* 0x000fc80000000007 */
[----:B------:R-:W-:-:S04]  /*01f0*/  FFMA R7, R4, R7, -0.36067417263984680176 ;  /* 0xbeb8aa4904077423 */ /* 0x000fc80000000007 */
[----:B------:R-:W-:-:S04]  /*0200*/  FFMA R7, R4, R7, 0.48089820146560668945 ;  /* 0x3ef6384a04077423 */ /* 0x000fc80000000007 */
[----:B------:R-:W-:-:S04]  /*0210*/  FFMA R7, R4, R7, -0.72134751081466674805 ;  /* 0xbf38aa3b04077423 */ /* 0x000fc80000000007 */
[----:B------:R-:W-:-:S04]  /*0220*/  FMUL R7, R4, R7 ;  /* 0x0000000704077220 */ /* 0x000fc80000400000 */
[----:B------:R-:W-:-:S04]  /*0230*/  FMUL R7, R4, R7 ;  /* 0x0000000704077220 */ /* 0x000fc80000400000 */
[----:B------:R-:W-:Y:S02]  /*0240*/  FFMA R7, R4, 1.4426950216293334961, R7 ;  /* 0x3fb8aa3b04077823 */ /* 0x000fe40000000007 */
[----:B------:R-:W0:Y:S02]  /*0250*/  LDC.64 R4, c[0x0][0x388] ;  /* 0x0000e200ff047b82 */ /* 0x000e240000000a00 */
[----:B------:R-:W-:Y:S01]  /*0260*/  FADD R2, R2, R7 ;  /* 0x0000000702027221 */ /* 0x000fe20000000000 */
[C---:B------:R-:W-:Y:S01]  /*0270*/  @P0 FFMA R2, R6.reuse, R3, +INF ;  /* 0x7f80000006020423 */ /* 0x040fe20000000003 */
[----:B------:R-:W-:-:S04]  /*0280*/  FSETP.NEU.AND P0, PT, R6, RZ, PT ;  /* 0x000000ff0600720b */ /* 0x000fc80003f0d000 */
[----:B------:R-:W-:-:S06]  /*0290*/  FSEL R2, R2, -INF , P0 ;  /* 0xff80000002027808 */ /* 0x000fcc0000000000 */
[----:B------:R-:W1:Y:S01]  /*02a0*/  F2F.F64.F32 R2, R2 ;  /* 0x0000000200027310 */ /* 0x000e620000201800 */
[----:B0-----:R-:W-:-:S05]  /*02b0*/  IMAD.WIDE R4, R0, 0x8, R4 ;  /* 0x0000000800047825 */ /* 0x001fca00078e0204 */
[----:B-1----:R-:W-:Y:S01]  /*02c0*/  STG.E.64 desc[UR4][R4.64], R2 ;  /* 0x0000000204007986 */ /* 0x002fe2000c101b04 */
[----:B------:R-:W-:Y:S05]  /*02d0*/  EXIT ;  /* 0x000000000000794d */ /* 0x000fea0003800000 */
.L_x_19:
        /* <DEDUP_REMOVED lines=10> */
.L_x_42:


//--------------------- .text._Z11sqrt_kernelPdS_i --------------------------
	.section	.text._Z11sqrt_kernelPdS_i,"ax",@progbits
	.align	128
        .global         _Z11sqrt_kernelPdS_i
        .type           _Z11sqrt_kernelPdS_i,@function
        .size           _Z11sqrt_kernelPdS_i,(.L_x_37 - _Z11sqrt_kernelPdS_i)
        .other          _Z11sqrt_kernelPdS_i,@"STO_CUDA_ENTRY STV_DEFAULT"
_Z11sqrt_kernelPdS_i:
.text._Z11sqrt_kernelPdS_i:
        /* <DEDUP_REMOVED lines=12> */
[----:B------:R-:W-:Y:S01]  /*00c0*/  BSSY.RECONVERGENT B0, `(.L_x_20) ;  /* 0x000000e000007945 */ /* 0x000fe20003800200 */
[----:B--2---:R-:W0:Y:S02]  /*00d0*/  F2F.F32.F64 R0, R4 ;  /* 0x0000000400007310 */ /* 0x004e240000301000 */
[----:B0-----:R-:W-:-:S06]  /*00e0*/  IADD3 R6, PT, PT, R0, -0xd000000, RZ ;  /* 0xf300000000067810 */ /* 0x001fcc0007ffe0ff */
[----:B------:R0:W1:Y:S01]  /*00f0*/  MUFU.RSQ R3, R0 ;  /* 0x0000000000037308 */ /* 0x0000620000001400 */
[----:B------:R-:W-:-:S13]  /*0100*/  ISETP.GT.U32.AND P0, PT, R6, 0x727fffff, PT ;  /* 0x727fffff0600780c */ /* 0x000fda0003f04070 */
[----:B0-----:R-:W-:Y:S05]  /*0110*/  @!P0 BRA `(.L_x_21) ;  /* 0x0000000000108947 */ /* 0x001fea0003800000 */
[----:B------:R-:W-:-:S07]  /*0120*/  MOV R8, 0x140 ;  /* 0x0000014000087802 */ /* 0x000fce0000000f00 */
[----:B-1----:R-:W-:Y:S05]  /*0130*/  CALL.REL.NOINC `($__internal_1_$__cuda_sm20_sqrt_rn_f32_slowpath) ;  /* 0x0000000000307944 */ /* 0x002fea0003c00000 */
[----:B------:R-:W-:Y:S01]  /*0140*/  MOV R4, R3 ;  /* 0x0000000300047202 */ /* 0x000fe20000000f00 */
[----:B------:R-:W-:Y:S06]  /*0150*/  BRA `(.L_x_22) ;  /* 0x0000000000107947 */ /* 0x000fec0003800000 */
.L_x_21:
[----:B-1----:R-:W-:Y:S01]  /*0160*/  FMUL.FTZ R5, R0, R3 ;  /* 0x0000000300057220 */ /* 0x002fe20000410000 */
[----:B------:R-:W-:-:S03]  /*0170*/  FMUL.FTZ R3, R3, 0.5 ;  /* 0x3f00000003037820 */ /* 0x000fc60000410000 */
[----:B------:R-:W-:-:S04]  /*0180*/  FFMA R0, -R5, R5, R0 ;  /* 0x0000000505007223 */ /* 0x000fc80000000100 */
[----:B------:R-:W-:-:S07]  /*0190*/  FFMA R4, R0, R3, R5 ;  /* 0x0000000300047223 */ /* 0x000fce0000000005 */
.L_x_22:
[----:B------:R-:W-:Y:S05]  /*01a0*/  BSYNC.RECONVERGENT B0 ;  /* 0x0000000000007941 */ /* 0x000fea0003800200 */
.L_x_20:
[----:B------:R-:W0:Y:S01]  /*01b0*/  LDC.64 R6, c[0x0][0x388] ;  /* 0x0000e200ff067b82 */ /* 0x000e220000000a00 */
[----:B------:R-:W1:Y:S01]  /*01c0*/  F2F.F64.F32 R4, R4 ;  /* 0x0000000400047310 */ /* 0x000e620000201800 */
[----:B0-----:R-:W-:-:S05]  /*01d0*/  IMAD.WIDE R2, R2, 0x8, R6 ;  /* 0x0000000802027825 */ /* 0x001fca00078e0206 */
[----:B-1----:R-:W-:Y:S01]  /*01e0*/  STG.E.64 desc[UR4][R2.64], R4 ;  /* 0x0000000402007986 */ /* 0x002fe2000c101b04 */
[----:B------:R-:W-:Y:S05]  /*01f0*/  EXIT ;  /* 0x000000000000794d */ /* 0x000fea0003800000 */
        .weak           $__internal_1_$__cuda_sm20_sqrt_rn_f32_slowpath
        .type           $__internal_1_$__cuda_sm20_sqrt_rn_f32_slowpath,@function
        .size           $__internal_1_$__cuda_sm20_sqrt_rn_f32_slowpath,(.L_x_37 - $__internal_1_$__cuda_sm20_sqrt_rn_f32_slowpath)
$__internal_1_$__cuda_sm20_sqrt_rn_f32_slowpath:
[----:B------:R-:W-:-:S13]  /*0200*/  LOP3.LUT P0, RZ, R0, 0x7fffffff, RZ, 0xc0, !PT ;  /* 0x7fffffff00ff7812 */ /* 0x000fda000780c0ff */
[----:B------:R-:W-:Y:S01]  /*0210*/  @!P0 MOV R3, R0 ;  /* 0x0000000000038202 */ /* 0x000fe20000000f00 */
[----:B------:R-:W-:Y:S06]  /*0220*/  @!P0 BRA `(.L_x_23) ;  /* 0x0000000000408947 */ /* 0x000fec0003800000 */
[----:B------:R-:W-:-:S13]  /*0230*/  FSETP.GEU.FTZ.AND P0, PT, R0, RZ, PT ;  /* 0x000000ff0000720b */ /* 0x000fda0003f1e000 */
[----:B------:R-:W-:Y:S01]  /*0240*/  @!P0 MOV R3, 0x7fffffff ;  /* 0x7fffffff00038802 */ /* 0x000fe20000000f00 */
[----:B------:R-:W-:Y:S06]  /*0250*/  @!P0 BRA `(.L_x_23) ;  /* 0x0000000000348947 */ /* 0x000fec0003800000 */
[----:B------:R-:W-:-:S13]  /*0260*/  FSETP.GTU.FTZ.AND P0, PT, |R0|, +INF , PT ;  /* 0x7f8000000000780b */ /* 0x000fda0003f1c200 */
[----:B------:R-:W-:Y:S01]  /*0270*/  @P0 FADD.FTZ R3, R0, 1 ;  /* 0x3f80000000030421 */ /* 0x000fe20000010000 */
[----:B------:R-:W-:Y:S06]  /*0280*/  @P0 BRA `(.L_x_23) ;  /* 0x0000000000280947 */ /* 0x000fec0003800000 */
[----:B------:R-:W-:-:S13]  /*0290*/  FSETP.NEU.FTZ.AND P0, PT, |R0|, +INF , PT ;  /* 0x7f8000000000780b */ /* 0x000fda0003f1d200 */
[----:B------:R-:W-:-:S04]  /*02a0*/  @P0 FFMA R4, R0, 1.84467440737095516160e+19, RZ ;  /* 0x5f80000000040823 */ /* 0x000fc800000000ff */
[----:B------:R-:W0:Y:S02]  /*02b0*/  @P0 MUFU.RSQ R3, R4 ;  /* 0x0000000400030308 */ /* 0x000e240000001400 */
[----:B0-----:R-:W-:Y:S01]  /*02c0*/  @P0 FMUL.FTZ R5, R4, R3 ;  /* 0x0000000304050220 */ /* 0x001fe20000410000 */
[----:B------:R-:W-:Y:S01]  /*02d0*/  @P0 FMUL.FTZ R7, R3, 0.5 ;  /* 0x3f00000003070820 */ /* 0x000fe20000410000 */
[----:B------:R-:W-:Y:S02]  /*02e0*/  @!P0 MOV R3, R0 ;  /* 0x0000000000038202 */ /* 0x000fe40000000f00 */
[----:B------:R-:W-:-:S04]  /*02f0*/  @P0 FADD.FTZ R6, -R5, -RZ ;  /* 0x800000ff05060221 */ /* 0x000fc80000010100 */
[----:B------:R-:W-:-:S04]  /*0300*/  @P0 FFMA R6, R5, R6, R4 ;  /* 0x0000000605060223 */ /* 0x000fc80000000004 */
[----:B------:R-:W-:-:S04]  /*0310*/  @P0 FFMA R6, R6, R7, R5 ;  /* 0x0000000706060223 */ /* 0x000fc80000000005 */
[----:B------:R-:W-:-:S07]  /*0320*/  @P0 FMUL.FTZ R3, R6, 2.3283064365386962891e-10 ;  /* 0x2f80000006030820 */ /* 0x000fce0000410000 */
.L_x_23:
[----:B------:R-:W-:Y:S01]  /*0330*/  HFMA2 R5, -RZ, RZ, 0, 0 ;  /* 0x00000000ff057431 */ /* 0x000fe200000001ff */
[----:B------:R-:W-:-:S04]  /*0340*/  MOV R4, R8 ;  /* 0x0000000800047202 */ /* 0x000fc80000000f00 */
[----:B------:R-:W-:Y:S05]  /*0350*/  RET.REL.NODEC R4 `(_Z11sqrt_kernelPdS_i) ;  /* 0xfffffffc04287950 */ /* 0x000fea0003c3ffff */
.L_x_24:
        /* <DEDUP_REMOVED lines=10> */
.L_x_37:


//--------------------- .text._Z10div_kernelPdS_S_i --------------------------
	.section	.text._Z10div_kernelPdS_S_i,"ax",@progbits
	.align	128
        .global         _Z10div_kernelPdS_S_i
        .type           _Z10div_kernelPdS_S_i,@function
        .size           _Z10div_kernelPdS_S_i,(.L_x_38 - _Z10div_kernelPdS_S_i)
        .other          _Z10div_kernelPdS_S_i,@"STO_CUDA_ENTRY STV_DEFAULT"
_Z10div_kernelPdS_S_i:
.text._Z10div_kernelPdS_S_i:
        /* <DEDUP_REMOVED lines=9> */
[----:B------:R-:W1:Y:S07]  /*0090*/  LDCU.64 UR4, c[0x0][0x358] ;  /* 0x00006b00ff0477ac */ /* 0x000e6e0008000a00 */
[----:B------:R-:W2:Y:S01]  /*00a0*/  LDC.64 R6, c[0x0][0x380] ;  /* 0x0000e000ff067b82 */ /* 0x000ea20000000a00 */
[----:B0-----:R-:W-:-:S06]  /*00b0*/  IMAD.WIDE R4, R0, 0x8, R4 ;  /* 0x0000000800047825 */ /* 0x001fcc00078e0204 */
[----:B-1----:R-:W3:Y:S01]  /*00c0*/  LDG.E.64 R4, desc[UR4][R4.64] ;  /* 0x0000000404047981 */ /* 0x002ee2000c1e1b00 */
[----:B--2---:R-:W-:-:S06]  /*00d0*/  IMAD.WIDE R6, R0, 0x8, R6 ;  /* 0x0000000800067825 */ /* 0x004fcc00078e0206 */
[----:B------:R-:W2:Y:S01]  /*00e0*/  LDG.E.64 R6, desc[UR4][R6.64] ;  /* 0x0000000406067981 */ /* 0x000ea2000c1e1b00 */
[----:B------:R-:W-:Y:S01]  /*00f0*/  IMAD.MOV.U32 R2, RZ, RZ, 0x1 ;  /* 0x00000001ff027424 */ /* 0x000fe200078e00ff */
[----:B------:R-:W-:Y:S01]  /*0100*/  BSSY.RECONVERGENT B0, `(.L_x_25) ;  /* 0x0000010000007945 */ /* 0x000fe20003800200 */
[----:B---3--:R-:W0:Y:S01]  /*0110*/  MUFU.RCP64H R3, R5 ;  /* 0x0000000500037308 */ /* 0x008e220000001800 */
[----:B--2---:R-:W-:-:S03]  /*0120*/  FSETP.GEU.AND P1, PT, |R7|, 6.5827683646048100446e-37, PT ;  /* 0x036000000700780b */ /* 0x004fc60003f2e200 */
[----:B0-----:R-:W-:-:S08]  /*0130*/  DFMA R8, -R4, R2, 1 ;  /* 0x3ff000000408742b */ /* 0x001fd00000000102 */
[----:B------:R-:W-:-:S08]  /*0140*/  DFMA R8, R8, R8, R8 ;  /* 0x000000080808722b */ /* 0x000fd00000000008 */
[----:B------:R-:W-:-:S08]  /*0150*/  DFMA R8, R2, R8, R2 ;  /* 0x000000080208722b */ /* 0x000fd00000000002 */
[----:B------:R-:W-:-:S08]  /*0160*/  DFMA R2, -R4, R8, 1 ;  /* 0x3ff000000402742b */ /* 0x000fd00000000108 */
[----:B------:R-:W-:-:S08]  /*0170*/  DFMA R2, R8, R2, R8 ;  /* 0x000000020802722b */ /* 0x000fd00000000008 */
[----:B------:R-:W-:-:S08]  /*0180*/  DMUL R8, R6, R2 ;  /* 0x0000000206087228 */ /* 0x000fd00000000000 */
[----:B------:R-:W-:-:S08]  /*0190*/  DFMA R10, -R4, R8, R6 ;  /* 0x00000008040a722b */ /* 0x000fd00000000106 */
[----:B------:R-:W-:-:S10]  /*01a0*/  DFMA R2, R2, R10, R8 ;  /* 0x0000000a0202722b */ /* 0x000fd40000000008 */
[----:B------:R-:W-:-:S05]  /*01b0*/  FFMA R8, RZ, R5, R3 ;  /* 0x00000005ff087223 */ /* 0x000fca0000000003 */
[----:B------:R-:W-:-:S13]  /*01c0*/  FSETP.GT.AND P0, PT, |R8|, 1.469367938527859385e-39, PT ;  /* 0x001000000800780b */ /* 0x000fda0003f04200 */
[----:B------:R-:W-:Y:S05]  /*01d0*/  @P0 BRA P1, `(.L_x_26) ;  /* 0x0000000000080947 */ /* 0x000fea0000800000 */
[----:B------:R-:W-:-:S07]  /*01e0*/  MOV R10, 0x200 ;  /* 0x00000200000a7802 */ /* 0x000fce0000000f00 */
[----:B------:R-:W-:Y:S05]  /*01f0*/  CALL.REL.NOINC `($__internal_2_$__cuda_sm20_div_rn_f64_full) ;  /* 0x0000000000147944 */ /* 0x000fea0003c00000 */
.L_x_26:
[----:B------:R-:W-:Y:S05]  /*0200*/  BSYNC.RECONVERGENT B0 ;  /* 0x0000000000007941 */ /* 0x000fea0003800200 */
.L_x_25:
[----:B------:R-:W0:Y:S02]  /*0210*/  LDC.64 R4, c[0x0][0x390] ;  /* 0x0000e400ff047b82 */ /* 0x000e240000000a00 */
[----:B0-----:R-:W-:-:S05]  /*0220*/  IMAD.WIDE R4, R0, 0x8, R4 ;  /* 0x0000000800047825 */ /* 0x001fca00078e0204 */
[----:B------:R-:W-:Y:S01]  /*0230*/  STG.E.64 desc[UR4][R4.64], R2 ;  /* 0x0000000204007986 */ /* 0x000fe2000c101b04 */
[----:B------:R-:W-:Y:S05]  /*0240*/  EXIT ;  /* 0x000000000000794d */ /* 0x000fea0003800000 */
        .weak           $__internal_2_$__cuda_sm20_div_rn_f64_full
        .type           $__internal_2_$__cuda_sm20_div_rn_f64_full,@function
        .size           $__internal_2_$__cuda_sm20_div_rn_f64_full,(.L_x_38 - $__internal_2_$__cuda_sm20_div_rn_f64_full)
$__internal_2_$__cuda_sm20_div_rn_f64_full:
[C---:B------:R-:W-:Y:S01]  /*0250*/  FSETP.GEU.AND P0, PT, |R5|.reuse, 1.469367938527859385e-39, PT ;  /* 0x001000000500780b */ /* 0x040fe20003f0e200 */
[----:B------:R-:W-:Y:S01]  /*0260*/  IMAD.MOV.U32 R16, RZ, RZ, 0x1 ;  /* 0x00000001ff107424 */ /* 0x000fe200078e00ff */
[----:B------:R-:W-:Y:S01]  /*0270*/  LOP3.LUT R2, R5, 0x800fffff, RZ, 0xc0, !PT ;  /* 0x800fffff05027812 */ /* 0x000fe200078ec0ff */
[----:B------:R-:W-:Y:S01]  /*0280*/  BSSY.RECONVERGENT B1, `(.L_x_27) ;  /* 0x0000055000017945 */ /* 0x000fe20003800200 */
[C---:B------:R-:W-:Y:S02]  /*0290*/  FSETP.GEU.AND P2, PT, |R7|.reuse, 1.469367938527859385e-39, PT ;  /* 0x001000000700780b */ /* 0x040fe40003f4e200 */
[----:B------:R-:W-:Y:S01]  /*02a0*/  LOP3.LUT R3, R2, 0x3ff00000, RZ, 0xfc, !PT ;  /* 0x3ff0000002037812 */ /* 0x000fe200078efcff */
[----:B------:R-:W-:Y:S01]  /*02b0*/  IMAD.MOV.U32 R2, RZ, RZ, R4 ;  /* 0x000000ffff027224 */ /* 0x000fe200078e0004 */
[----:B------:R-:W-:Y:S02]  /*02c0*/  LOP3.LUT R11, R7, 0x7ff00000, RZ, 0xc0, !PT ;  /* 0x7ff00000070b7812 */ /* 0x000fe400078ec0ff */
[----:B------:R-:W-:-:S03]  /*02d0*/  LOP3.LUT R14, R5, 0x7ff00000, RZ, 0xc0, !PT ;  /* 0x7ff00000050e7812 */ /* 0x000fc600078ec0ff */
[----:B------:R-:W-:Y:S01]  /*02e0*/  @!P0 DMUL R2, R4, 8.98846567431157953865e+307 ;  /* 0x7fe0000004028828 */ /* 0x000fe20000000000 */
[----:B------:R-:W-:-:S03]  /*02f0*/  ISETP.GE.U32.AND P1, PT, R11, R14, PT ;  /* 0x0000000e0b00720c */ /* 0x000fc60003f26070 */
[----:B------:R-:W-:Y:S01]  /*0300*/  @!P2 LOP3.LUT R12, R5, 0x7ff00000, RZ, 0xc0, !PT ;  /* 0x7ff00000050ca812 */ /* 0x000fe200078ec0ff */
[----:B------:R-:W-:Y:S01]  /*0310*/  @!P2 IMAD.MOV.U32 R18, RZ, RZ, RZ ;  /* 0x000000ffff12a224 */ /* 0x000fe200078e00ff */
[----:B------:R-:W0:Y:S02]  /*0320*/  MUFU.RCP64H R17, R3 ;  /* 0x0000000300117308 */ /* 0x000e240000001800 */
[----:B------:R-:W-:Y:S01]  /*0330*/  @!P2 ISETP.GE.U32.AND P3, PT, R11, R12, PT ;  /* 0x0000000c0b00a20c */ /* 0x000fe20003f66070 */
[----:B------:R-:W-:-:S05]  /*0340*/  IMAD.MOV.U32 R12, RZ, RZ, 0x1ca00000 ;  /* 0x1ca00000ff0c7424 */ /* 0x000fca00078e00ff */
[----:B------:R-:W-:-:S04]  /*0350*/  @!P2 SEL R13, R12, 0x63400000, !P3 ;  /* 0x634000000c0da807 */ /* 0x000fc80005800000 */
[----:B------:R-:W-:-:S04]  /*0360*/  @!P2 LOP3.LUT R13, R13, 0x80000000, R7, 0xf8, !PT ;  /* 0x800000000d0da812 */ /* 0x000fc800078ef807 */
[----:B------:R-:W-:Y:S01]  /*0370*/  @!P2 LOP3.LUT R19, R13, 0x100000, RZ, 0xfc, !PT ;  /* 0x001000000d13a812 */ /* 0x000fe200078efcff */
[----:B0-----:R-:W-:-:S08]  /*0380*/  DFMA R8, R16, -R2, 1 ;  /* 0x3ff000001008742b */ /* 0x001fd00000000802 */
[----:B------:R-:W-:-:S08]  /*0390*/  DFMA R8, R8, R8, R8 ;  /* 0x000000080808722b */ /* 0x000fd00000000008 */
[----:B------:R-:W-:Y:S01]  /*03a0*/  DFMA R16, R16, R8, R16 ;  /* 0x000000081010722b */ /* 0x000fe20000000010 */
[----:B------:R-:W-:Y:S01]  /*03b0*/  SEL R9, R12, 0x63400000, !P1 ;  /* 0x634000000c097807 */ /* 0x000fe20004800000 */
[----:B------:R-:W-:-:S03]  /*03c0*/  IMAD.MOV.U32 R8, RZ, RZ, R6 ;  /* 0x000000ffff087224 */ /* 0x000fc600078e0006 */
[----:B------:R-:W-:-:S03]  /*03d0*/  LOP3.LUT R9, R9, 0x800fffff, R7, 0xf8, !PT ;  /* 0x800fffff09097812 */ /* 0x000fc600078ef807 */
[----:B------:R-:W-:-:S03]  /*03e0*/  DFMA R20, R16, -R2, 1 ;  /* 0x3ff000001014742b */ /* 0x000fc60000000802 */
[----:B------:R-:W-:-:S05]  /*03f0*/  @!P2 DFMA R8, R8, 2, -R18 ;  /* 0x400000000808a82b */ /* 0x000fca0000000812 */
[----:B------:R-:W-:Y:S01]  /*0400*/  DFMA R16, R16, R20, R16 ;  /* 0x000000141010722b */ /* 0x000fe20000000010 */
[----:B------:R-:W-:Y:S02]  /*0410*/  IMAD.MOV.U32 R21, RZ, RZ, R11 ;  /* 0x000000ffff157224 */ /* 0x000fe400078e000b */
[----:B------:R-:W-:Y:S01]  /*0420*/  IMAD.MOV.U32 R20, RZ, RZ, R14 ;  /* 0x000000ffff147224 */ /* 0x000fe200078e000e */
[----:B------:R-:W-:Y:S02]  /*0430*/  @!P0 LOP3.LUT R20, R3, 0x7ff00000, RZ, 0xc0, !PT ;  /* 0x7ff0000003148812 */ /* 0x000fe400078ec0ff */
[----:B------:R-:W-:Y:S02]  /*0440*/  @!P2 LOP3.LUT R21, R9, 0x7ff00000, RZ, 0xc0, !PT ;  /* 0x7ff000000915a812 */ /* 0x000fe400078ec0ff */
[----:B------:R-:W-:Y:S01]  /*0450*/  DMUL R18, R16, R8 ;  /* 0x0000000810127228 */ /* 0x000fe20000000000 */
[----:B------:R-:W-:Y:S02]  /*0460*/  VIADD R22, R20, 0xffffffff ;  /* 0xffffffff14167836 */ /* 0x000fe40000000000 */
[----:B------:R-:W-:-:S05]  /*0470*/  VIADD R13, R21, 0xffffffff ;  /* 0xffffffff150d7836 */ /* 0x000fca0000000000 */
[----:B------:R-:W-:Y:S01]  /*0480*/  DFMA R14, R18, -R2, R8 ;  /* 0x80000002120e722b */ /* 0x000fe20000000008 */
[----:B------:R-:W-:-:S04]  /*0490*/  ISETP.GT.U32.AND P0, PT, R13, 0x7feffffe, PT ;  /* 0x7feffffe0d00780c */ /* 0x000fc80003f04070 */
[----:B------:R-:W-:-:S03]  /*04a0*/  ISETP.GT.U32.OR P0, PT, R22, 0x7feffffe, P0 ;  /* 0x7feffffe1600780c */ /* 0x000fc60000704470 */
[----:B------:R-:W-:-:S10]  /*04b0*/  DFMA R14, R16, R14, R18 ;  /* 0x0000000e100e722b */ /* 0x000fd40000000012 */
[----:B------:R-:W-:Y:S05]  /*04c0*/  @P0 BRA `(.L_x_28) ;  /* 0x00000000006c0947 */ /* 0x000fea0003800000 */
[----:B------:R-:W-:-:S04]  /*04d0*/  LOP3.LUT R16, R5, 0x7ff00000, RZ, 0xc0, !PT ;  /* 0x7ff0000005107812 */ /* 0x000fc800078ec0ff */
[CC--:B------:R-:W-:Y:S02]  /*04e0*/  VIADDMNMX R6, R11.reuse, -R16.reuse, 0xb9600000, !PT ;  /* 0xb96000000b067446 */ /* 0x0c0fe40007800910 */
[----:B------:R-:W-:Y:S02]  /*04f0*/  ISETP.GE.U32.AND P0, PT, R11, R16, PT ;  /* 0x000000100b00720c */ /* 0x000fe40003f06070 */
[----:B------:R-:W-:Y:S02]  /*0500*/  VIMNMX R6, PT, PT, R6, 0x46a00000, PT ;  /* 0x46a0000006067848 */ /* 0x000fe40003fe0100 */
[----:B------:R-:W-:-:S05]  /*0510*/  SEL R11, R12, 0x63400000, !P0 ;  /* 0x634000000c0b7807 */ /* 0x000fca0004000000 */
[----:B------:R-:W-:Y:S02]  /*0520*/  IMAD.IADD R11, R6, 0x1, -R11 ;  /* 0x00000001060b7824 */ /* 0x000fe400078e0a0b */
[----:B------:R-:W-:Y:S02]  /*0530*/  IMAD.MOV.U32 R6, RZ, RZ, RZ ;  /* 0x000000ffff067224 */ /* 0x000fe400078e00ff */
[----:B------:R-:W-:-:S06]  /*0540*/  VIADD R7, R11, 0x7fe00000 ;  /* 0x7fe000000b077836 */ /* 0x000fcc0000000000 */
[----:B------:R-:W-:-:S10]  /*0550*/  DMUL R12, R14, R6 ;  /* 0x000000060e0c7228 */ /* 0x000fd40000000000 */
[----:B------:R-:W-:-:S13]  /*0560*/  FSETP.GTU.AND P0, PT, |R13|, 1.469367938527859385e-39, PT ;  /* 0x001000000d00780b */ /* 0x000fda0003f0c200 */
[----:B------:R-:W-:Y:S05]  /*0570*/  @P0 BRA `(.L_x_29) ;  /* 0x0000000000940947 */ /* 0x000fea0003800000 */
[----:B------:R-:W-:Y:S01]  /*0580*/  DFMA R2, R14, -R2, R8 ;  /* 0x800000020e02722b */ /* 0x000fe20000000008 */
[----:B------:R-:W-:-:S09]  /*0590*/  IMAD.MOV.U32 R6, RZ, RZ, RZ ;  /* 0x000000ffff067224 */ /* 0x000fd200078e00ff */
[C---:B------:R-:W-:Y:S02]  /*05a0*/  FSETP.NEU.AND P0, PT, R3.reuse, RZ, PT ;  /* 0x000000ff0300720b */ /* 0x040fe40003f0d000 */
[----:B------:R-:W-:-:S04]  /*05b0*/  LOP3.LUT R5, R3, 0x80000000, R5, 0x48, !PT ;  /* 0x8000000003057812 */ /* 0x000fc800078e4805 */
[----:B------:R-:W-:-:S07]  /*05c0*/  LOP3.LUT R7, R5, R7, RZ, 0xfc, !PT ;  /* 0x0000000705077212 */ /* 0x000fce00078efcff */
[----:B------:R-:W-:Y:S05]  /*05d0*/  @!P0 BRA `(.L_x_29) ;  /* 0x00000000007c8947 */ /* 0x000fea0003800000 */
[----:B------:R-:W-:Y:S01]  /*05e0*/  IMAD.MOV R3, RZ, RZ, -R11 ;  /* 0x000000ffff037224 */ /* 0x000fe200078e0a0b */
[----:B------:R-:W-:Y:S01]  /*05f0*/  DMUL.RP R6, R14, R6 ;  /* 0x000000060e067228 */ /* 0x000fe20000008000 */
[----:B------:R-:W-:Y:S01]  /*0600*/  IMAD.MOV.U32 R2, RZ, RZ, RZ ;  /* 0x000000ffff027224 */ /* 0x000fe200078e00ff */
[----:B------:R-:W-:-:S05]  /*0610*/  IADD3 R11, PT, PT, -R11, -0x43300000, RZ ;  /* 0xbcd000000b0b7810 */ /* 0x000fca0007ffe1ff */
[----:B------:R-:W-:-:S03]  /*0620*/  DFMA R2, R12, -R2, R14 ;  /* 0x800000020c02722b */ /* 0x000fc6000000000e */
[----:B------:R-:W-:-:S07]  /*0630*/  LOP3.LUT R5, R7, R5, RZ, 0x3c, !PT ;  /* 0x0000000507057212 */ /* 0x000fce00078e3cff */
[----:B------:R-:W-:-:S04]  /*0640*/  FSETP.NEU.AND P0, PT, |R3|, R11, PT ;  /* 0x0000000b0300720b */ /* 0x000fc80003f0d200 */
[----:B------:R-:W-:Y:S02]  /*0650*/  FSEL R12, R6, R12, !P0 ;  /* 0x0000000c060c7208 */ /* 0x000fe40004000000 */
[----:B------:R-:W-:Y:S01]  /*0660*/  FSEL R13, R5, R13, !P0 ;  /* 0x0000000d050d7208 */ /* 0x000fe20004000000 */
[----:B------:R-:W-:Y:S06]  /*0670*/  BRA `(.L_x_29) ;  /* 0x0000000000547947 */ /* 0x000fec0003800000 */
.L_x_28:
[----:B------:R-:W-:-:S14]  /*0680*/  DSETP.NAN.AND P0, PT, R6, R6, PT ;  /* 0x000000060600722a */ /* 0x000fdc0003f08000 */
[----:B------:R-:W-:Y:S05]  /*0690*/  @P0 BRA `(.L_x_30) ;  /* 0x0000000000440947 */ /* 0x000fea0003800000 */
[----:B------:R-:W-:-:S14]  /*06a0*/  DSETP.NAN.AND P0, PT, R4, R4, PT ;  /* 0x000000040400722a */ /* 0x000fdc0003f08000 */
[----:B------:R-:W-:Y:S05]  /*06b0*/  @P0 BRA `(.L_x_31) ;  /* 0x0000000000300947 */ /* 0x000fea0003800000 */
[----:B------:R-:W-:Y:S01]  /*06c0*/  ISETP.NE.AND P0, PT, R21, R20, PT ;  /* 0x000000141500720c */ /* 0x000fe20003f05270 */
[----:B------:R-:W-:Y:S02]  /*06d0*/  IMAD.MOV.U32 R12, RZ, RZ, 0x0 ;  /* 0x00000000ff0c7424 */ /* 0x000fe400078e00ff */
[----:B------:R-:W-:-:S10]  /*06e0*/  IMAD.MOV.U32 R13, RZ, RZ, -0x80000 ;  /* 0xfff80000ff0d7424 */ /* 0x000fd400078e00ff */
[----:B------:R-:W-:Y:S05]  /*06f0*/  @!P0 BRA `(.L_x_29) ;  /* 0x0000000000348947 */ /* 0x000fea0003800000 */
[----:B------:R-:W-:Y:S02]  /*0700*/  ISETP.NE.AND P0, PT, R21, 0x7ff00000, PT ;  /* 0x7ff000001500780c */ /* 0x000fe40003f05270 */
[----:B------:R-:W-:Y:S02]  /*0710*/  LOP3.LUT R13, R7, 0x80000000, R5, 0x48, !PT ;  /* 0x80000000070d7812 */ /* 0x000fe400078e4805 */
[----:B------:R-:W-:-:S13]  /*0720*/  ISETP.EQ.OR P0, PT, R20, RZ, !P0 ;  /* 0x000000ff1400720c */ /* 0x000fda0004702670 */
[----:B------:R-:W-:Y:S01]  /*0730*/  @P0 LOP3.LUT R2, R13, 0x7ff00000, RZ, 0xfc, !PT ;  /* 0x7ff000000d020812 */ /* 0x000fe200078efcff */
[----:B------:R-:W-:Y:S02]  /*0740*/  @!P0 IMAD.MOV.U32 R12, RZ, RZ, RZ ;  /* 0x000000ffff0c8224 */ /* 0x000fe400078e00ff */
[----:B------:R-:W-:Y:S02]  /*0750*/  @P0 IMAD.MOV.U32 R12, RZ, RZ, RZ ;  /* 0x000000ffff0c0224 */ /* 0x000fe400078e00ff */
[----:B------:R-:W-:Y:S01]  /*0760*/  @P0 IMAD.MOV.U32 R13, RZ, RZ, R2 ;  /* 0x000000ffff0d0224 */ /* 0x000fe200078e0002 */
[----:B------:R-:W-:Y:S06]  /*0770*/  BRA `(.L_x_29) ;  /* 0x0000000000147947 */ /* 0x000fec0003800000 */
.L_x_31:
[----:B------:R-:W-:Y:S01]  /*0780*/  LOP3.LUT R13, R5, 0x80000, RZ, 0xfc, !PT ;  /* 0x00080000050d7812 */ /* 0x000fe200078efcff */
[----:B------:R-:W-:Y:S01]  /*0790*/  IMAD.MOV.U32 R12, RZ, RZ, R4 ;  /* 0x000000ffff0c7224 */ /* 0x000fe200078e0004 */
[----:B------:R-:W-:Y:S06]  /*07a0*/  BRA `(.L_x_29) ;  /* 0x0000000000087947 */ /* 0x000fec0003800000 */
.L_x_30:
[----:B------:R-:W-:Y:S01]  /*07b0*/  LOP3.LUT R13, R7, 0x80000, RZ, 0xfc, !PT ;  /* 0x00080000070d7812 */ /* 0x000fe200078efcff */
[----:B------:R-:W-:-:S07]  /*07c0*/  IMAD.MOV.U32 R12, RZ, RZ, R6 ;  /* 0x000000ffff0c7224 */ /* 0x000fce00078e0006 */
.L_x_29:
[----:B------:R-:W-:Y:S05]  /*07d0*/  BSYNC.RECONVERGENT B1 ;  /* 0x0000000000017941 */ /* 0x000fea0003800200 */
.L_x_27:
[----:B------:R-:W-:Y:S02]  /*07e0*/  IMAD.MOV.U32 R11, RZ, RZ, 0x0 ;  /* 0x00000000ff0b7424 */ /* 0x000fe400078e00ff */
[----:B------:R-:W-:Y:S02]  /*07f0*/  IMAD.MOV.U32 R2, RZ, RZ, R12 ;  /* 0x000000ffff027224 */ /* 0x000fe400078e000c */
[----:B------:R-:W-:Y:S01]  /*0800*/  IMAD.MOV.U32 R3, RZ, RZ, R13 ;  /* 0x000000ffff037224 */ /* 0x000fe200078e000d */
[----:B------:R-:W-:Y:S06]  /*0810*/  RET.REL.NODEC R10 `(_Z10div_kernelPdS_S_i) ;  /* 0xfffffff40af87950 */ /* 0x000fec0003c3ffff */
.L_x_32:
        /* <DEDUP_REMOVED lines=14> */
.L_x_38:


//--------------------- .text._Z10mul_kernelPdS_S_i --------------------------
	.section	.text._Z10mul_kernelPdS_S_i,"ax",@progbits
	.align	128
        .global         _Z10mul_kernelPdS_S_i
        .type           _Z10mul_kernelPdS_S_i,@function
        .size           _Z10mul_kernelPdS_S_i,(.L_x_45 - _Z10mul_kernelPdS_S_i)
        .other          _Z10mul_kernelPdS_S_i,@"STO_CUDA_ENTRY STV_DEFAULT"
_Z10mul_kernelPdS_S_i:
.text._Z10mul_kernelPdS_S_i:
        /* <DEDUP_REMOVED lines=10> */
[----:B------:R-:W2:Y:S08]  /*00a0*/  LDC.64 R4, c[0x0][0x388] ;  /* 0x0000e200ff047b82 */ /* 0x000eb00000000a00 */
[----:B------:R-:W3:Y:S01]  /*00b0*/  LDC.64 R8, c[0x0][0x390] ;  /* 0x0000e400ff087b82 */ /* 0x000ee20000000a00 */
[----:B0-----:R-:W-:-:S06]  /*00c0*/  IMAD.WIDE R2, R11, 0x8, R2 ;  /* 0x000000080b027825 */ /* 0x001fcc00078e0202 */
[----:B-1----:R-:W4:Y:S01]  /*00d0*/  LDG.E.64 R2, desc[UR4][R2.64] ;  /* 0x0000000402027981 */ /* 0x002f22000c1e1b00 */
[----:B--2---:R-:W-:-:S06]  /*00e0*/  IMAD.WIDE R4, R11, 0x8, R4 ;  /* 0x000000080b047825 */ /* 0x004fcc00078e0204 */
[----:B------:R-:W4:Y:S01]  /*00f0*/  LDG.E.64 R4, desc[UR4][R4.64] ;  /* 0x0000000404047981 */ /* 0x000f22000c1e1b00 */
[----:B---3--:R-:W-:Y:S01]  /*0100*/  IMAD.WIDE R8, R11, 0x8, R8 ;  /* 0x000000080b087825 */ /* 0x008fe200078e0208 */
[----:B----4-:R-:W-:-:S07]  /*0110*/  DMUL R6, R2, R4 ;  /* 0x0000000402067228 */ /* 0x010fce0000000000 */
[----:B------:R-:W-:Y:S01]  /*0120*/  STG.E.64 desc[UR4][R8.64], R6 ;  /* 0x0000000608007986 */ /* 0x000fe2000c101b04 */
[----:B------:R-:W-:Y:S05]  /*0130*/  EXIT ;  /* 0x000000000000794d */ /* 0x000fea0003800000 */
.L_x_33:
        /* <DEDUP_REMOVED lines=12> */
.L_x_45:


//--------------------- .text._Z10sub_kernelPdS_S_i --------------------------
	.section	.text._Z10sub_kernelPdS_S_i,"ax",@progbits
	.align	128
        .global         _Z10sub_kernelPdS_S_i
        .type           _Z10sub_kernelPdS_S_i,@function
        .size           _Z10sub_kernelPdS_S_i,(.L_x_46 - _Z10sub_kernelPdS_S_i)
        .other          _Z10sub_kernelPdS_S_i,@"STO_CUDA_ENTRY STV_DEFAULT"
_Z10sub_kernelPdS_S_i:
.text._Z10sub_kernelPdS_S_i:
        /* <DEDUP_REMOVED lines=17> */
[----:B----4-:R-:W-:-:S07]  /*0110*/  DADD R6, R2, -R4 ;  /* 0x0000000002067229 */ /* 0x010fce0000000804 */
[----:B------:R-:W-:Y:S01]  /*0120*/  STG.E.64 desc[UR4][R8.64], R6 ;  /* 0x0000000608007986 */ /* 0x000fe2000c101b04 */
[----:B------:R-:W-:Y:S05]  /*0130*/  EXIT ;  /* 0x000000000000794d */ /* 0x000fea0003800000 */
.L_x_34:
        /* <DEDUP_REMOVED lines=12> */
.L_x_46:


//--------------------- .text._Z10add_kernelPdS_S_i --------------------------
	.section	.text._Z10add_kernelPdS_S_i,"ax",@progbits
	.align	128
        .global         _Z10add_kernelPdS_S_i
        .type           _Z10add_kernelPdS_S_i,@function
        .size           _Z10add_kernelPdS_S_i,(.L_x_47 - _Z10add_kernelPdS_S_i)
        .other          _Z10add_kernelPdS_S_i,@"STO_CUDA_ENTRY STV_DEFAULT"
_Z10add_kernelPdS_S_i:
.text._Z10add_kernelPdS_S_i:
        /* <DEDUP_REMOVED lines=17> */
[----:B----4-:R-:W-:-:S07]  /*0110*/  DADD R6, R2, R4 ;  /* 0x0000000002067229 */ /* 0x010fce0000000004 */
[----:B------:R-:W-:Y:S01]  /*0120*/  STG.E.64 desc[UR4][R8.64], R6 ;  /* 0x0000000608007986 */ /* 0x000fe2000c101b04 */
[----:B------:R-:W-:Y:S05]  /*0130*/  EXIT ;  /* 0x000000000000794d */ /* 0x000fea0003800000 */
.L_x_35:
        /* <DEDUP_REMOVED lines=12> */
.L_x_47:


//--------------------- .nv.shared._Z10max_kernelPdS_i --------------------------
	.section	.nv.shared._Z10max_kernelPdS_i,"aw",@nobits
	.sectionflags	@""
	.align	16
	.zero		1024


//--------------------- .nv.shared.reserved.0     --------------------------
	.section	.nv.shared.reserved.0,"aw",@nobits
	.weak		__nv_reservedSMEM_offset_0_alias
	.size		__nv_reservedSMEM_offset_0_alias, 0, 64
	.other		__nv_reservedSMEM_offset_0_alias,@"STO_CUDA_RESERVED_SHARED STV_DEFAULT"
__nv_reservedSMEM_offset_0_alias:
	.zero		0
	.zero		64


//--------------------- .nv.shared._Z14sigmoid_kernelPdS_i --------------------------
	.section	.nv.shared._Z14sigmoid_kernelPdS_i,"aw",@nobits
	.sectionflags	@""
	.align	16
	.zero		1024


//--------------------- .nv.shared._Z11relu_kernelPdS_i --------------------------
	.section	.nv.shared._Z11relu_kernelPdS_i,"aw",@nobits
	.sectionflags	@""
	.align	16
	.zero		1024


//--------------------- .nv.shared._Z10log_kernelPdS_i --------------------------
	.section	.nv.shared._Z10log_kernelPdS_i,"aw",@nobits
	.sectionflags	@""
	.align	16
	.zero		1024


//--------------------- .nv.shared._Z11sqrt_kernelPdS_i --------------------------
	.section	.nv.shared._Z11sqrt_kernelPdS_i,"aw",@nobits
	.sectionflags	@""
	.align	16
	.zero		1024


//--------------------- .nv.shared._Z10div_kernelPdS_S_i --------------------------
	.section	.nv.shared._Z10div_kernelPdS_S_i,"aw",@nobits
	.sectionflags	@""
	.align	16
	.zero		1024


//--------------------- .nv.shared._Z10mul_kernelPdS_S_i --------------------------
	.section	.nv.shared._Z10mul_kernelPdS_S_i,"aw",@nobits
	.sectionflags	@""
	.align	16
	.zero		1024


//--------------------- .nv.shared._Z10sub_kernelPdS_S_i --------------------------
	.section	.nv.shared._Z10sub_kernelPdS_S_i,"aw",@nobits
	.sectionflags	@""
	.align	16
	.zero		1024


//--------------------- .nv.shared._Z10add_kernelPdS_S_i --------------------------
	.section	.nv.shared._Z10add_kernelPdS_S_i,"aw",@nobits
	.sectionflags	@""
	.align	16
	.zero		1024


//--------------------- .nv.constant0._Z10max_kernelPdS_i --------------------------
	.section	.nv.constant0._Z10max_kernelPdS_i,"a",@progbits
	.sectionflags	@""
	.align	4
.nv.constant0._Z10max_kernelPdS_i:
	.zero		916


//--------------------- .nv.constant0._Z14sigmoid_kernelPdS_i --------------------------
	.section	.nv.constant0._Z14sigmoid_kernelPdS_i,"a",@progbits
	.sectionflags	@""
	.align	4
.nv.constant0._Z14sigmoid_kernelPdS_i:
	.zero		916


//--------------------- .nv.constant0._Z11relu_kernelPdS_i --------------------------
	.section	.nv.constant0._Z11relu_kernelPdS_i,"a",@progbits
	.sectionflags	@""
	.align	4
.nv.constant0._Z11relu_kernelPdS_i:
	.zero		916


//--------------------- .nv.constant0._Z10log_kernelPdS_i --------------------------
	.section	.nv.constant0._Z10log_kernelPdS_i,"a",@progbits
	.sectionflags	@""
	.align	4
.nv.constant0._Z10log_kernelPdS_i:
	.zero		916


//--------------------- .nv.constant0._Z11sqrt_kernelPdS_i --------------------------
	.section	.nv.constant0._Z11sqrt_kernelPdS_i,"a",@progbits
	.sectionflags	@""
	.align	4
.nv.constant0._Z11sqrt_kernelPdS_i:
	.zero		916


//--------------------- .nv.constant0._Z10div_kernelPdS_S_i --------------------------
	.section	.nv.constant0._Z10div_kernelPdS_S_i,"a",@progbits
	.sectionflags	@""
	.align	4
.nv.constant0._Z10div_kernelPdS_S_i:
	.zero		924


//--------------------- .nv.constant0._Z10mul_kernelPdS_S_i --------------------------
	.section	.nv.constant0._Z10mul_kernelPdS_S_i,"a",@progbits
	.sectionflags	@""
	.align	4
.nv.constant0._Z10mul_kernelPdS_S_i:
	.zero		924


//--------------------- .nv.constant0._Z10sub_kernelPdS_S_i --------------------------
	.section	.nv.constant0._Z10sub_kernelPdS_S_i,"a",@progbits
	.sectionflags	@""
	.align	4
.nv.constant0._Z10sub_kernelPdS_S_i:
	.zero		924


//--------------------- .nv.constant0._Z10add_kernelPdS_S_i --------------------------
	.section	.nv.constant0._Z10add_kernelPdS_S_i,"a",@progbits
	.sectionflags	@""
	.align	4
.nv.constant0._Z10add_kernelPdS_S_i:
	.zero		924


//--------------------- SYMBOLS --------------------------

	.type		.nv.reservedSmem.offset0,@object
	.size		.nv.reservedSmem.offset0,0x4
	.type		.nv.reservedSmem.cap,@object
	.size		.nv.reservedSmem.cap,0x4
